//
// Generated by NVIDIA NVVM Compiler
//
// Compiler Build ID: CL-36424714
// Cuda compilation tools, release 13.0, V13.0.88
// Based on NVVM 20.0.0
//

.version 9.0
.target sm_100
.address_size 64

	// .globl	_Z19cardinaljacobipdf_0Pyi
.global .align 4 .b8 precalc_xorwow_matrix[102400];
.global .align 4 .b8 precalc_xorwow_offset_matrix[102400];
.global .align 4 .b8 mrg32k3aM1[2304];
.global .align 4 .b8 mrg32k3aM2[2304];
.global .align 4 .b8 mrg32k3aM1SubSeq[2016];
.global .align 4 .b8 mrg32k3aM2SubSeq[2016];
.global .align 4 .b8 mrg32k3aM1Seq[2304];
.global .align 4 .b8 mrg32k3aM2Seq[2304];
.const .align 8 .b8 __cr_lgamma_table[72];

.visible .entry _Z19cardinaljacobipdf_0Pyi(
	.param .u64 .ptr .align 1 _Z19cardinaljacobipdf_0Pyi_param_0,
	.param .u32 _Z19cardinaljacobipdf_0Pyi_param_1
)
{
	.reg .pred 	%p<2>;
	.reg .b32 	%r<6>;
	.reg .b64 	%rd<7>;

	ld.param.u64 	%rd1, [_Z19cardinaljacobipdf_0Pyi_param_0];
	ld.param.u32 	%r2, [_Z19cardinaljacobipdf_0Pyi_param_1];
	mov.u32 	%r3, %ctaid.x;
	mov.u32 	%r4, %ntid.x;
	mov.u32 	%r5, %tid.x;
	mad.lo.s32 	%r1, %r3, %r4, %r5;
	setp.ge.u32 	%p1, %r1, %r2;
	@%p1 bra 	$L__BB0_2;
	cvta.to.global.u64 	%rd2, %rd1;
	mul.wide.u32 	%rd3, %r1, 8;
	add.s64 	%rd4, %rd2, %rd3;
	ld.global.u64 	%rd5, [%rd4];
	add.s64 	%rd6, %rd5, 1729;
	st.global.u64 	[%rd4], %rd6;
$L__BB0_2:
	ret;

}
	// .globl	_Z19cardinaljacobipdf_1Pyi
.visible .entry _Z19cardinaljacobipdf_1Pyi(
	.param .u64 .ptr .align 1 _Z19cardinaljacobipdf_1Pyi_param_0,
	.param .u32 _Z19cardinaljacobipdf_1Pyi_param_1
)
{
	.reg .pred 	%p<2>;
	.reg .b32 	%r<6>;
	.reg .b32 	%f<3>;
	.reg .b64 	%rd<7>;

	ld.param.u64 	%rd1, [_Z19cardinaljacobipdf_1Pyi_param_0];
	ld.param.u32 	%r2, [_Z19cardinaljacobipdf_1Pyi_param_1];
	mov.u32 	%r3, %ctaid.x;
	mov.u32 	%r4, %ntid.x;
	mov.u32 	%r5, %tid.x;
	mad.lo.s32 	%r1, %r3, %r4, %r5;
	setp.ge.u32 	%p1, %r1, %r2;
	@%p1 bra 	$L__BB1_2;
	cvta.to.global.u64 	%rd2, %rd1;
	mul.wide.u32 	%rd3, %r1, 8;
	add.s64 	%rd4, %rd2, %rd3;
	ld.global.u64 	%rd5, [%rd4];
	cvt.rn.f32.u64 	%f1, %rd5;
	mul.f32 	%f2, %f1, 0f40490FD0;
	cvt.rzi.u64.f32 	%rd6, %f2;
	st.global.u64 	[%rd4], %rd6;
$L__BB1_2:
	ret;

}
	// .globl	_Z19cardinaljacobipdf_2Pyi
.visible .entry _Z19cardinaljacobipdf_2Pyi(
	.param .u64 .ptr .align 1 _Z19cardinaljacobipdf_2Pyi_param_0,
	.param .u32 _Z19cardinaljacobipdf_2Pyi_param_1
)
{
	.reg .pred 	%p<2>;
	.reg .b32 	%r<6>;
	.reg .b64 	%rd<7>;

	ld.param.u64 	%rd1, [_Z19cardinaljacobipdf_2Pyi_param_0];
	ld.param.u32 	%r2, [_Z19cardinaljacobipdf_2Pyi_param_1];
	mov.u32 	%r3, %ctaid.x;
	mov.u32 	%r4, %ntid.x;
	mov.u32 	%r5, %tid.x;
	mad.lo.s32 	%r1, %r3, %r4, %r5;
	setp.ge.u32 	%p1, %r1, %r2;
	@%p1 bra 	$L__BB2_2;
	cvta.to.global.u64 	%rd2, %rd1;
	mul.wide.u32 	%rd3, %r1, 8;
	add.s64 	%rd4, %rd2, %rd3;
	ld.global.u64 	%rd5, [%rd4];
	add.s64 	%rd6, %rd5, -666;
	st.global.u64 	[%rd4], %rd6;
$L__BB2_2:
	ret;

}
	// .globl	_Z19cardinaljacobipdf_3Pyi
.visible .entry _Z19cardinaljacobipdf_3Pyi(
	.param .u64 .ptr .align 1 _Z19cardinaljacobipdf_3Pyi_param_0,
	.param .u32 _Z19cardinaljacobipdf_3Pyi_param_1
)
{
	.reg .pred 	%p<2>;
	.reg .b32 	%r<6>;
	.reg .b64 	%rd<7>;

	ld.param.u64 	%rd1, [_Z19cardinaljacobipdf_3Pyi_param_0];
	ld.param.u32 	%r2, [_Z19cardinaljacobipdf_3Pyi_param_1];
	mov.u32 	%r3, %ctaid.x;
	mov.u32 	%r4, %ntid.x;
	mov.u32 	%r5, %tid.x;
	mad.lo.s32 	%r1, %r3, %r4, %r5;
	setp.ge.u32 	%p1, %r1, %r2;
	@%p1 bra 	$L__BB3_2;
	cvta.to.global.u64 	%rd2, %rd1;
	mul.wide.u32 	%rd3, %r1, 8;
	add.s64 	%rd4, %rd2, %rd3;
	ld.global.u64 	%rd5, [%rd4];
	xor.b64  	%rd6, %rd5, 1337;
	st.global.u64 	[%rd4], %rd6;
$L__BB3_2:
	ret;

}
	// .globl	_Z19cardinaljacobipdf_4Pyi
.visible .entry _Z19cardinaljacobipdf_4Pyi(
	.param .u64 .ptr .align 1 _Z19cardinaljacobipdf_4Pyi_param_0,
	.param .u32 _Z19cardinaljacobipdf_4Pyi_param_1
)
{
	.reg .pred 	%p<2>;
	.reg .b32 	%r<6>;
	.reg .b64 	%rd<7>;

	ld.param.u64 	%rd1, [_Z19cardinaljacobipdf_4Pyi_param_0];
	ld.param.u32 	%r2, [_Z19cardinaljacobipdf_4Pyi_param_1];
	mov.u32 	%r3, %ctaid.x;
	mov.u32 	%r4, %ntid.x;
	mov.u32 	%r5, %tid.x;
	mad.lo.s32 	%r1, %r3, %r4, %r5;
	setp.ge.u32 	%p1, %r1, %r2;
	@%p1 bra 	$L__BB4_2;
	cvta.to.global.u64 	%rd2, %rd1;
	mul.wide.u32 	%rd3, %r1, 8;
	add.s64 	%rd4, %rd2, %rd3;
	ld.global.u64 	%rd5, [%rd4];
	add.s64 	%rd6, %rd5, 2023;
	st.global.u64 	[%rd4], %rd6;
$L__BB4_2:
	ret;

}
	// .globl	_Z19cardinaljacobipdf_5Pyi
.visible .entry _Z19cardinaljacobipdf_5Pyi(
	.param .u64 .ptr .align 1 _Z19cardinaljacobipdf_5Pyi_param_0,
	.param .u32 _Z19cardinaljacobipdf_5Pyi_param_1
)
{
	.reg .pred 	%p<2>;
	.reg .b32 	%r<6>;
	.reg .b32 	%f<3>;
	.reg .b64 	%rd<7>;

	ld.param.u64 	%rd1, [_Z19cardinaljacobipdf_5Pyi_param_0];
	ld.param.u32 	%r2, [_Z19cardinaljacobipdf_5Pyi_param_1];
	mov.u32 	%r3, %ctaid.x;
	mov.u32 	%r4, %ntid.x;
	mov.u32 	%r5, %tid.x;
	mad.lo.s32 	%r1, %r3, %r4, %r5;
	setp.ge.u32 	%p1, %r1, %r2;
	@%p1 bra 	$L__BB5_2;
	cvta.to.global.u64 	%rd2, %rd1;
	mul.wide.u32 	%rd3, %r1, 8;
	add.s64 	%rd4, %rd2, %rd3;
	ld.global.u64 	%rd5, [%rd4];
	cvt.rn.f32.u64 	%f1, %rd5;
	mul.f32 	%f2, %f1, 0f402DF84D;
	cvt.rzi.u64.f32 	%rd6, %f2;
	st.global.u64 	[%rd4], %rd6;
$L__BB5_2:
	ret;

}
	// .globl	_Z19cardinaljacobipdf_6Pyi
.visible .entry _Z19cardinaljacobipdf_6Pyi(
	.param .u64 .ptr .align 1 _Z19cardinaljacobipdf_6Pyi_param_0,
	.param .u32 _Z19cardinaljacobipdf_6Pyi_param_1
)
{
	.reg .pred 	%p<2>;
	.reg .b32 	%r<6>;
	.reg .b64 	%rd<7>;

	ld.param.u64 	%rd1, [_Z19cardinaljacobipdf_6Pyi_param_0];
	ld.param.u32 	%r2, [_Z19cardinaljacobipdf_6Pyi_param_1];
	mov.u32 	%r3, %ctaid.x;
	mov.u32 	%r4, %ntid.x;
	mov.u32 	%r5, %tid.x;
	mad.lo.s32 	%r1, %r3, %r4, %r5;
	setp.ge.u32 	%p1, %r1, %r2;
	@%p1 bra 	$L__BB6_2;
	cvta.to.global.u64 	%rd2, %rd1;
	mul.wide.u32 	%rd3, %r1, 8;
	add.s64 	%rd4, %rd2, %rd3;
	ld.global.u64 	%rd5, [%rd4];
	add.s64 	%rd6, %rd5, -420;
	st.global.u64 	[%rd4], %rd6;
$L__BB6_2:
	ret;

}
	// .globl	_Z19cardinaljacobipdf_7Pyi
.visible .entry _Z19cardinaljacobipdf_7Pyi(
	.param .u64 .ptr .align 1 _Z19cardinaljacobipdf_7Pyi_param_0,
	.param .u32 _Z19cardinaljacobipdf_7Pyi_param_1
)
{
	.reg .pred 	%p<2>;
	.reg .b32 	%r<6>;
	.reg .b64 	%rd<7>;

	ld.param.u64 	%rd1, [_Z19cardinaljacobipdf_7Pyi_param_0];
	ld.param.u32 	%r2, [_Z19cardinaljacobipdf_7Pyi_param_1];
	mov.u32 	%r3, %ctaid.x;
	mov.u32 	%r4, %ntid.x;
	mov.u32 	%r5, %tid.x;
	mad.lo.s32 	%r1, %r3, %r4, %r5;
	setp.ge.u32 	%p1, %r1, %r2;
	@%p1 bra 	$L__BB7_2;
	cvta.to.global.u64 	%rd2, %rd1;
	mul.wide.u32 	%rd3, %r1, 8;
	add.s64 	%rd4, %rd2, %rd3;
	ld.global.u64 	%rd5, [%rd4];
	xor.b64  	%rd6, %rd5, 987654321;
	st.global.u64 	[%rd4], %rd6;
$L__BB7_2:
	ret;

}
	// .globl	_Z19cardinaljacobipdf_8Pyi
.visible .entry _Z19cardinaljacobipdf_8Pyi(
	.param .u64 .ptr .align 1 _Z19cardinaljacobipdf_8Pyi_param_0,
	.param .u32 _Z19cardinaljacobipdf_8Pyi_param_1
)
{
	.reg .pred 	%p<2>;
	.reg .b32 	%r<6>;
	.reg .b64 	%rd<7>;

	ld.param.u64 	%rd1, [_Z19cardinaljacobipdf_8Pyi_param_0];
	ld.param.u32 	%r2, [_Z19cardinaljacobipdf_8Pyi_param_1];
	mov.u32 	%r3, %ctaid.x;
	mov.u32 	%r4, %ntid.x;
	mov.u32 	%r5, %tid.x;
	mad.lo.s32 	%r1, %r3, %r4, %r5;
	setp.ge.u32 	%p1, %r1, %r2;
	@%p1 bra 	$L__BB8_2;
	cvta.to.global.u64 	%rd2, %rd1;
	mul.wide.u32 	%rd3, %r1, 8;
	add.s64 	%rd4, %rd2, %rd3;
	ld.global.u64 	%rd5, [%rd4];
	add.s64 	%rd6, %rd5, 10007;
	st.global.u64 	[%rd4], %rd6;
$L__BB8_2:
	ret;

}
	// .globl	_Z19cardinaljacobipdf_9Pyi
.visible .entry _Z19cardinaljacobipdf_9Pyi(
	.param .u64 .ptr .align 1 _Z19cardinaljacobipdf_9Pyi_param_0,
	.param .u32 _Z19cardinaljacobipdf_9Pyi_param_1
)
{
	.reg .pred 	%p<2>;
	.reg .b32 	%r<6>;
	.reg .b32 	%f<3>;
	.reg .b64 	%rd<7>;

	ld.param.u64 	%rd1, [_Z19cardinaljacobipdf_9Pyi_param_0];
	ld.param.u32 	%r2, [_Z19cardinaljacobipdf_9Pyi_param_1];
	mov.u32 	%r3, %ctaid.x;
	mov.u32 	%r4, %ntid.x;
	mov.u32 	%r5, %tid.x;
	mad.lo.s32 	%r1, %r3, %r4, %r5;
	setp.ge.u32 	%p1, %r1, %r2;
	@%p1 bra 	$L__BB9_2;
	cvta.to.global.u64 	%rd2, %rd1;
	mul.wide.u32 	%rd3, %r1, 8;
	add.s64 	%rd4, %rd2, %rd3;
	ld.global.u64 	%rd5, [%rd4];
	cvt.rn.f32.u64 	%f1, %rd5;
	mul.f32 	%f2, %f1, 0f3FCF1B9B;
	cvt.rzi.u64.f32 	%rd6, %f2;
	st.global.u64 	[%rd4], %rd6;
$L__BB9_2:
	ret;

}
	// .globl	_Z20cardinaljacobipdf_10Pyi
.visible .entry _Z20cardinaljacobipdf_10Pyi(
	.param .u64 .ptr .align 1 _Z20cardinaljacobipdf_10Pyi_param_0,
	.param .u32 _Z20cardinaljacobipdf_10Pyi_param_1
)
{
	.reg .pred 	%p<2>;
	.reg .b32 	%r<6>;
	.reg .b64 	%rd<7>;

	ld.param.u64 	%rd1, [_Z20cardinaljacobipdf_10Pyi_param_0];
	ld.param.u32 	%r2, [_Z20cardinaljacobipdf_10Pyi_param_1];
	mov.u32 	%r3, %ctaid.x;
	mov.u32 	%r4, %ntid.x;
	mov.u32 	%r5, %tid.x;
	mad.lo.s32 	%r1, %r3, %r4, %r5;
	setp.ge.u32 	%p1, %r1, %r2;
	@%p1 bra 	$L__BB10_2;
	cvta.to.global.u64 	%rd2, %rd1;
	mul.wide.u32 	%rd3, %r1, 8;
	add.s64 	%rd4, %rd2, %rd3;
	ld.global.u64 	%rd5, [%rd4];
	add.s64 	%rd6, %rd5, -7;
	st.global.u64 	[%rd4], %rd6;
$L__BB10_2:
	ret;

}
	// .globl	_Z20cardinaljacobipdf_11Pyi
.visible .entry _Z20cardinaljacobipdf_11Pyi(
	.param .u64 .ptr .align 1 _Z20cardinaljacobipdf_11Pyi_param_0,
	.param .u32 _Z20cardinaljacobipdf_11Pyi_param_1
)
{
	.reg .pred 	%p<2>;
	.reg .b32 	%r<6>;
	.reg .b64 	%rd<7>;

	ld.param.u64 	%rd1, [_Z20cardinaljacobipdf_11Pyi_param_0];
	ld.param.u32 	%r2, [_Z20cardinaljacobipdf_11Pyi_param_1];
	mov.u32 	%r3, %ctaid.x;
	mov.u32 	%r4, %ntid.x;
	mov.u32 	%r5, %tid.x;
	mad.lo.s32 	%r1, %r3, %r4, %r5;
	setp.ge.u32 	%p1, %r1, %r2;
	@%p1 bra 	$L__BB11_2;
	cvta.to.global.u64 	%rd2, %rd1;
	mul.wide.u32 	%rd3, %r1, 8;
	add.s64 	%rd4, %rd2, %rd3;
	ld.global.u64 	%rd5, [%rd4];
	xor.b64  	%rd6, %rd5, 65535;
	st.global.u64 	[%rd4], %rd6;
$L__BB11_2:
	ret;

}
	// .globl	_Z20cardinaljacobipdf_12Pyi
.visible .entry _Z20cardinaljacobipdf_12Pyi(
	.param .u64 .ptr .align 1 _Z20cardinaljacobipdf_12Pyi_param_0,
	.param .u32 _Z20cardinaljacobipdf_12Pyi_param_1
)
{
	.reg .pred 	%p<2>;
	.reg .b32 	%r<6>;
	.reg .b64 	%rd<7>;

	ld.param.u64 	%rd1, [_Z20cardinaljacobipdf_12Pyi_param_0];
	ld.param.u32 	%r2, [_Z20cardinaljacobipdf_12Pyi_param_1];
	mov.u32 	%r3, %ctaid.x;
	mov.u32 	%r4, %ntid.x;
	mov.u32 	%r5, %tid.x;
	mad.lo.s32 	%r1, %r3, %r4, %r5;
	setp.ge.u32 	%p1, %r1, %r2;
	@%p1 bra 	$L__BB12_2;
	cvta.to.global.u64 	%rd2, %rd1;
	mul.wide.u32 	%rd3, %r1, 8;
	add.s64 	%rd4, %rd2, %rd3;
	ld.global.u64 	%rd5, [%rd4];
	add.s64 	%rd6, %rd5, 123456789;
	st.global.u64 	[%rd4], %rd6;
$L__BB12_2:
	ret;

}
	// .globl	_Z20cardinaljacobipdf_13Pyi
.visible .entry _Z20cardinaljacobipdf_13Pyi(
	.param .u64 .ptr .align 1 _Z20cardinaljacobipdf_13Pyi_param_0,
	.param .u32 _Z20cardinaljacobipdf_13Pyi_param_1
)
{
	.reg .pred 	%p<2>;
	.reg .b32 	%r<6>;
	.reg .b32 	%f<3>;
	.reg .b64 	%rd<7>;

	ld.param.u64 	%rd1, [_Z20cardinaljacobipdf_13Pyi_param_0];
	ld.param.u32 	%r2, [_Z20cardinaljacobipdf_13Pyi_param_1];
	mov.u32 	%r3, %ctaid.x;
	mov.u32 	%r4, %ntid.x;
	mov.u32 	%r5, %tid.x;
	mad.lo.s32 	%r1, %r3, %r4, %r5;
	setp.ge.u32 	%p1, %r1, %r2;
	@%p1 bra 	$L__BB13_2;
	cvta.to.global.u64 	%rd2, %rd1;
	mul.wide.u32 	%rd3, %r1, 8;
	add.s64 	%rd4, %rd2, %rd3;
	ld.global.u64 	%rd5, [%rd4];
	cvt.rn.f32.u64 	%f1, %rd5;
	mul.f32 	%f2, %f1, 0f3F13C409;
	cvt.rzi.u64.f32 	%rd6, %f2;
	st.global.u64 	[%rd4], %rd6;
$L__BB13_2:
	ret;

}
	// .globl	_Z20cardinaljacobipdf_14Pyi
.visible .entry _Z20cardinaljacobipdf_14Pyi(
	.param .u64 .ptr .align 1 _Z20cardinaljacobipdf_14Pyi_param_0,
	.param .u32 _Z20cardinaljacobipdf_14Pyi_param_1
)
{
	.reg .pred 	%p<2>;
	.reg .b32 	%r<6>;
	.reg .b64 	%rd<7>;
	.reg .b64 	%fd<3>;

	ld.param.u64 	%rd1, [_Z20cardinaljacobipdf_14Pyi_param_0];
	ld.param.u32 	%r2, [_Z20cardinaljacobipdf_14Pyi_param_1];
	mov.u32 	%r3, %ctaid.x;
	mov.u32 	%r4, %ntid.x;
	mov.u32 	%r5, %tid.x;
	mad.lo.s32 	%r1, %r3, %r4, %r5;
	setp.ge.u32 	%p1, %r1, %r2;
	@%p1 bra 	$L__BB14_2;
	cvta.to.global.u64 	%rd2, %rd1;
	mul.wide.u32 	%rd3, %r1, 8;
	add.s64 	%rd4, %rd2, %rd3;
	ld.global.u64 	%rd5, [%rd4];
	cvt.rn.f64.u64 	%fd1, %rd5;
	add.f64 	%fd2, %fd1, 0dC0091EB851EB851F;
	cvt.rzi.u64.f64 	%rd6, %fd2;
	st.global.u64 	[%rd4], %rd6;
$L__BB14_2:
	ret;

}
	// .globl	_Z20cardinaljacobipdf_15Pyi
.visible .entry _Z20cardinaljacobipdf_15Pyi(
	.param .u64 .ptr .align 1 _Z20cardinaljacobipdf_15Pyi_param_0,
	.param .u32 _Z20cardinaljacobipdf_15Pyi_param_1
)
{
	.reg .pred 	%p<2>;
	.reg .b32 	%r<6>;
	.reg .b64 	%rd<7>;

	ld.param.u64 	%rd1, [_Z20cardinaljacobipdf_15Pyi_param_0];
	ld.param.u32 	%r2, [_Z20cardinaljacobipdf_15Pyi_param_1];
	mov.u32 	%r3, %ctaid.x;
	mov.u32 	%r4, %ntid.x;
	mov.u32 	%r5, %tid.x;
	mad.lo.s32 	%r1, %r3, %r4, %r5;
	setp.ge.u32 	%p1, %r1, %r2;
	@%p1 bra 	$L__BB15_2;
	cvta.to.global.u64 	%rd2, %rd1;
	mul.wide.u32 	%rd3, %r1, 8;
	add.s64 	%rd4, %rd2, %rd3;
	ld.global.u64 	%rd5, [%rd4];
	xor.b64  	%rd6, %rd5, 2718281828459045235;
	st.global.u64 	[%rd4], %rd6;
$L__BB15_2:
	ret;

}
	// .globl	_Z20cardinaljacobipdf_16Pyi
.visible .entry _Z20cardinaljacobipdf_16Pyi(
	.param .u64 .ptr .align 1 _Z20cardinaljacobipdf_16Pyi_param_0,
	.param .u32 _Z20cardinaljacobipdf_16Pyi_param_1
)
{
	.reg .pred 	%p<2>;
	.reg .b32 	%r<6>;
	.reg .b64 	%rd<7>;

	ld.param.u64 	%rd1, [_Z20cardinaljacobipdf_16Pyi_param_0];
	ld.param.u32 	%r2, [_Z20cardinaljacobipdf_16Pyi_param_1];
	mov.u32 	%r3, %ctaid.x;
	mov.u32 	%r4, %ntid.x;
	mov.u32 	%r5, %tid.x;
	mad.lo.s32 	%r1, %r3, %r4, %r5;
	setp.ge.u32 	%p1, %r1, %r2;
	@%p1 bra 	$L__BB16_2;
	cvta.to.global.u64 	%rd2, %rd1;
	mul.wide.u32 	%rd3, %r1, 8;
	add.s64 	%rd4, %rd2, %rd3;
	ld.global.u64 	%rd5, [%rd4];
	add.s64 	%rd6, %rd5, 1618033988749895;
	st.global.u64 	[%rd4], %rd6;
$L__BB16_2:
	ret;

}
	// .globl	_Z20cardinaljacobipdf_17Pyi
.visible .entry _Z20cardinaljacobipdf_17Pyi(
	.param .u64 .ptr .align 1 _Z20cardinaljacobipdf_17Pyi_param_0,
	.param .u32 _Z20cardinaljacobipdf_17Pyi_param_1
)
{
	.reg .pred 	%p<2>;
	.reg .b32 	%r<6>;
	.reg .b32 	%f<3>;
	.reg .b64 	%rd<7>;

	ld.param.u64 	%rd1, [_Z20cardinaljacobipdf_17Pyi_param_0];
	ld.param.u32 	%r2, [_Z20cardinaljacobipdf_17Pyi_param_1];
	mov.u32 	%r3, %ctaid.x;
	mov.u32 	%r4, %ntid.x;
	mov.u32 	%r5, %tid.x;
	mad.lo.s32 	%r1, %r3, %r4, %r5;
	setp.ge.u32 	%p1, %r1, %r2;
	@%p1 bra 	$L__BB17_2;
	cvta.to.global.u64 	%rd2, %rd1;
	mul.wide.u32 	%rd3, %r1, 8;
	add.s64 	%rd4, %rd2, %rd3;
	ld.global.u64 	%rd5, [%rd4];
	cvt.rn.f32.u64 	%f1, %rd5;
	mul.f32 	%f2, %f1, 0f3FB504D5;
	cvt.rzi.u64.f32 	%rd6, %f2;
	st.global.u64 	[%rd4], %rd6;
$L__BB17_2:
	ret;

}
	// .globl	_Z20cardinaljacobipdf_18Pyi
.visible .entry _Z20cardinaljacobipdf_18Pyi(
	.param .u64 .ptr .align 1 _Z20cardinaljacobipdf_18Pyi_param_0,
	.param .u32 _Z20cardinaljacobipdf_18Pyi_param_1
)
{
	.reg .pred 	%p<2>;
	.reg .b32 	%r<6>;
	.reg .b64 	%rd<7>;

	ld.param.u64 	%rd1, [_Z20cardinaljacobipdf_18Pyi_param_0];
	ld.param.u32 	%r2, [_Z20cardinaljacobipdf_18Pyi_param_1];
	mov.u32 	%r3, %ctaid.x;
	mov.u32 	%r4, %ntid.x;
	mov.u32 	%r5, %tid.x;
	mad.lo.s32 	%r1, %r3, %r4, %r5;
	setp.ge.u32 	%p1, %r1, %r2;
	@%p1 bra 	$L__BB18_2;
	cvta.to.global.u64 	%rd2, %rd1;
	mul.wide.u32 	%rd3, %r1, 8;
	add.s64 	%rd4, %rd2, %rd3;
	ld.global.u64 	%rd5, [%rd4];
	add.s64 	%rd6, %rd5, -665772;
	st.global.u64 	[%rd4], %rd6;
$L__BB18_2:
	ret;

}
	// .globl	_Z20cardinaljacobipdf_19Pyi
.visible .entry _Z20cardinaljacobipdf_19Pyi(
	.param .u64 .ptr .align 1 _Z20cardinaljacobipdf_19Pyi_param_0,
	.param .u32 _Z20cardinaljacobipdf_19Pyi_param_1
)
{
	.reg .pred 	%p<2>;
	.reg .b32 	%r<6>;
	.reg .b64 	%rd<7>;

	ld.param.u64 	%rd1, [_Z20cardinaljacobipdf_19Pyi_param_0];
	ld.param.u32 	%r2, [_Z20cardinaljacobipdf_19Pyi_param_1];
	mov.u32 	%r3, %ctaid.x;
	mov.u32 	%r4, %ntid.x;
	mov.u32 	%r5, %tid.x;
	mad.lo.s32 	%r1, %r3, %r4, %r5;
	setp.ge.u32 	%p1, %r1, %r2;
	@%p1 bra 	$L__BB19_2;
	cvta.to.global.u64 	%rd2, %rd1;
	mul.wide.u32 	%rd3, %r1, 8;
	add.s64 	%rd4, %rd2, %rd3;
	ld.global.u64 	%rd5, [%rd4];
	xor.b64  	%rd6, %rd5, 8675309;
	st.global.u64 	[%rd4], %rd6;
$L__BB19_2:
	ret;

}
	// .globl	_Z20cardinaljacobipdf_20Pyi
.visible .entry _Z20cardinaljacobipdf_20Pyi(
	.param .u64 .ptr .align 1 _Z20cardinaljacobipdf_20Pyi_param_0,
	.param .u32 _Z20cardinaljacobipdf_20Pyi_param_1
)
{
	.reg .pred 	%p<2>;
	.reg .b32 	%r<6>;
	.reg .b64 	%rd<7>;

	ld.param.u64 	%rd1, [_Z20cardinaljacobipdf_20Pyi_param_0];
	ld.param.u32 	%r2, [_Z20cardinaljacobipdf_20Pyi_param_1];
	mov.u32 	%r3, %ctaid.x;
	mov.u32 	%r4, %ntid.x;
	mov.u32 	%r5, %tid.x;
	mad.lo.s32 	%r1, %r3, %r4, %r5;
	setp.ge.u32 	%p1, %r1, %r2;
	@%p1 bra 	$L__BB20_2;
	cvta.to.global.u64 	%rd2, %rd1;
	mul.wide.u32 	%rd3, %r1, 8;
	add.s64 	%rd4, %rd2, %rd3;
	ld.global.u64 	%rd5, [%rd4];
	add.s64 	%rd6, %rd5, 987654321;
	st.global.u64 	[%rd4], %rd6;
$L__BB20_2:
	ret;

}
	// .globl	_Z20cardinaljacobipdf_21Pyi
.visible .entry _Z20cardinaljacobipdf_21Pyi(
	.param .u64 .ptr .align 1 _Z20cardinaljacobipdf_21Pyi_param_0,
	.param .u32 _Z20cardinaljacobipdf_21Pyi_param_1
)
{
	.reg .pred 	%p<2>;
	.reg .b32 	%r<6>;
	.reg .b32 	%f<3>;
	.reg .b64 	%rd<7>;

	ld.param.u64 	%rd1, [_Z20cardinaljacobipdf_21Pyi_param_0];
	ld.param.u32 	%r2, [_Z20cardinaljacobipdf_21Pyi_param_1];
	mov.u32 	%r3, %ctaid.x;
	mov.u32 	%r4, %ntid.x;
	mov.u32 	%r5, %tid.x;
	mad.lo.s32 	%r1, %r3, %r4, %r5;
	setp.ge.u32 	%p1, %r1, %r2;
	@%p1 bra 	$L__BB21_2;
	cvta.to.global.u64 	%rd2, %rd1;
	mul.wide.u32 	%rd3, %r1, 8;
	add.s64 	%rd4, %rd2, %rd3;
	ld.global.u64 	%rd5, [%rd4];
	cvt.rn.f32.u64 	%f1, %rd5;
	mul.f32 	%f2, %f1, 0f3FDDB3D0;
	cvt.rzi.u64.f32 	%rd6, %f2;
	st.global.u64 	[%rd4], %rd6;
$L__BB21_2:
	ret;

}
	// .globl	_Z20cardinaljacobipdf_22Pyi
.visible .entry _Z20cardinaljacobipdf_22Pyi(
	.param .u64 .ptr .align 1 _Z20cardinaljacobipdf_22Pyi_param_0,
	.param .u32 _Z20cardinaljacobipdf_22Pyi_param_1
)
{
	.reg .pred 	%p<2>;
	.reg .b32 	%r<6>;
	.reg .b64 	%rd<7>;

	ld.param.u64 	%rd1, [_Z20cardinaljacobipdf_22Pyi_param_0];
	ld.param.u32 	%r2, [_Z20cardinaljacobipdf_22Pyi_param_1];
	mov.u32 	%r3, %ctaid.x;
	mov.u32 	%r4, %ntid.x;
	mov.u32 	%r5, %tid.x;
	mad.lo.s32 	%r1, %r3, %r4, %r5;
	setp.ge.u32 	%p1, %r1, %r2;
	@%p1 bra 	$L__BB22_2;
	cvta.to.global.u64 	%rd2, %rd1;
	mul.wide.u32 	%rd3, %r1, 8;
	add.s64 	%rd4, %rd2, %rd3;
	ld.global.u64 	%rd5, [%rd4];
	add.s64 	%rd6, %rd5, -498;
	st.global.u64 	[%rd4], %rd6;
$L__BB22_2:
	ret;

}
	// .globl	_Z20cardinaljacobipdf_23Pyi
.visible .entry _Z20cardinaljacobipdf_23Pyi(
	.param .u64 .ptr .align 1 _Z20cardinaljacobipdf_23Pyi_param_0,
	.param .u32 _Z20cardinaljacobipdf_23Pyi_param_1
)
{
	.reg .pred 	%p<2>;
	.reg .b32 	%r<6>;
	.reg .b64 	%rd<7>;

	ld.param.u64 	%rd1, [_Z20cardinaljacobipdf_23Pyi_param_0];
	ld.param.u32 	%r2, [_Z20cardinaljacobipdf_23Pyi_param_1];
	mov.u32 	%r3, %ctaid.x;
	mov.u32 	%r4, %ntid.x;
	mov.u32 	%r5, %tid.x;
	mad.lo.s32 	%r1, %r3, %r4, %r5;
	setp.ge.u32 	%p1, %r1, %r2;
	@%p1 bra 	$L__BB23_2;
	cvta.to.global.u64 	%rd2, %rd1;
	mul.wide.u32 	%rd3, %r1, 8;
	add.s64 	%rd4, %rd2, %rd3;
	ld.global.u64 	%rd5, [%rd4];
	xor.b64  	%rd6, %rd5, 1234567890123456789;
	st.global.u64 	[%rd4], %rd6;
$L__BB23_2:
	ret;

}
	// .globl	_Z20cardinaljacobipdf_24Pyi
.visible .entry _Z20cardinaljacobipdf_24Pyi(
	.param .u64 .ptr .align 1 _Z20cardinaljacobipdf_24Pyi_param_0,
	.param .u32 _Z20cardinaljacobipdf_24Pyi_param_1
)
{
	.reg .pred 	%p<2>;
	.reg .b32 	%r<6>;
	.reg .b64 	%rd<7>;

	ld.param.u64 	%rd1, [_Z20cardinaljacobipdf_24Pyi_param_0];
	ld.param.u32 	%r2, [_Z20cardinaljacobipdf_24Pyi_param_1];
	mov.u32 	%r3, %ctaid.x;
	mov.u32 	%r4, %ntid.x;
	mov.u32 	%r5, %tid.x;
	mad.lo.s32 	%r1, %r3, %r4, %r5;
	setp.ge.u32 	%p1, %r1, %r2;
	@%p1 bra 	$L__BB24_2;
	cvta.to.global.u64 	%rd2, %rd1;
	mul.wide.u32 	%rd3, %r1, 8;
	add.s64 	%rd4, %rd2, %rd3;
	ld.global.u64 	%rd5, [%rd4];
	add.s64 	%rd6, %rd5, 78901234567890;
	st.global.u64 	[%rd4], %rd6;
$L__BB24_2:
	ret;

}


// ===== COMPILED SASS (sm_100) =====

	.target	sm_100

	.elftype	@"ET_EXEC"


//--------------------- .note.nv.tkinfo           --------------------------
	.section	.note.nv.tkinfo,"",@"SHT_NOTE"
	.sectionflags	@"SHF_NOTE_NV_TKINFO"
	.tkinfo
        /*0018*/ 	.word	0x00000002
        /*0030*/ 	.string	""
        /*0030*/ 	.string	"ptxas"
        /*0030*/ 	.string	"Cuda compilation tools, release 13.0, V13.0.88"
        /*0030*/ 	.string	"Build cuda_13.0.r13.0/compiler.36424714_0"
        /*0030*/ 	.string	"-arch sm_100 -m 64 "



//--------------------- .note.nv.cuinfo           --------------------------
	.section	.note.nv.cuinfo,"",@"SHT_NOTE"
	.sectionflags	@"SHF_NOTE_NV_CUINFO"
        /*0018*/ 	.short	0x0002
        /*001a*/ 	.short	0x0064
        /*001c*/ 	.short	0x0082
	.zero		2


//--------------------- .nv.info                  --------------------------
	.section	.nv.info,"",@"SHT_CUDA_INFO"
	.align	4


	//----- nvinfo : EIATTR_REGCOUNT
	.align		4
        /*0000*/ 	.byte	0x04, 0x2f
        /*0002*/ 	.short	(.L_10 - .L_9)
	.align		4
.L_9:
        /*0004*/ 	.word	index@(_Z19cardinaljacobipdf_0Pyi)
        /*0008*/ 	.word	0x00000008


	//----- nvinfo : EIATTR_FRAME_SIZE
	.align		4
.L_10:
        /*000c*/ 	.byte	0x04, 0x11
        /*000e*/ 	.short	(.L_12 - .L_11)
	.align		4
.L_11:
        /*0010*/ 	.word	index@(_Z19cardinaljacobipdf_0Pyi)
        /*0014*/ 	.word	0x00000000


	//----- nvinfo : EIATTR_REGCOUNT
	.align		4
.L_12:
        /*0018*/ 	.byte	0x04, 0x2f
        /*001a*/ 	.short	(.L_14 - .L_13)
	.align		4
.L_13:
        /*001c*/ 	.word	index@(_Z19cardinaljacobipdf_1Pyi)
        /*0020*/ 	.word	0x0000000a


	//----- nvinfo : EIATTR_FRAME_SIZE
	.align		4
.L_14:
        /*0024*/ 	.byte	0x04, 0x11
        /*0026*/ 	.short	(.L_16 - .L_15)
	.align		4
.L_15:
        /*0028*/ 	.word	index@(_Z19cardinaljacobipdf_1Pyi)
        /*002c*/ 	.word	0x00000000


	//----- nvinfo : EIATTR_REGCOUNT
	.align		4
.L_16:
        /*0030*/ 	.byte	0x04, 0x2f
        /*0032*/ 	.short	(.L_18 - .L_17)
	.align		4
.L_17:
        /*0034*/ 	.word	index@(_Z19cardinaljacobipdf_2Pyi)
        /*0038*/ 	.word	0x00000008


	//----- nvinfo : EIATTR_FRAME_SIZE
	.align		4
.L_18:
        /*003c*/ 	.byte	0x04, 0x11
        /*003e*/ 	.short	(.L_20 - .L_19)
	.align		4
.L_19:
        /*0040*/ 	.word	index@(_Z19cardinaljacobipdf_2Pyi)
        /*0044*/ 	.word	0x00000000


	//----- nvinfo : EIATTR_REGCOUNT
	.align		4
.L_20:
        /*0048*/ 	.byte	0x04, 0x2f
        /*004a*/ 	.short	(.L_22 - .L_21)
	.align		4
.L_21:
        /*004c*/ 	.word	index@(_Z19cardinaljacobipdf_3Pyi)
        /*0050*/ 	.word	0x00000008


	//----- nvinfo : EIATTR_FRAME_SIZE
	.align		4
.L_22:
        /*0054*/ 	.byte	0x04, 0x11
        /*0056*/ 	.short	(.L_24 - .L_23)
	.align		4
.L_23:
        /*0058*/ 	.word	index@(_Z19cardinaljacobipdf_3Pyi)
        /*005c*/ 	.word	0x00000000


	//----- nvinfo : EIATTR_REGCOUNT
	.align		4
.L_24:
        /*0060*/ 	.byte	0x04, 0x2f
        /*0062*/ 	.short	(.L_26 - .L_25)
	.align		4
.L_25:
        /*0064*/ 	.word	index@(_Z19cardinaljacobipdf_4Pyi)
        /*0068*/ 	.word	0x00000008


	//----- nvinfo : EIATTR_FRAME_SIZE
	.align		4
.L_26:
        /*006c*/ 	.byte	0x04, 0x11
        /*006e*/ 	.short	(.L_28 - .L_27)
	.align		4
.L_27:
        /*0070*/ 	.word	index@(_Z19cardinaljacobipdf_4Pyi)
        /*0074*/ 	.word	0x00000000


	//----- nvinfo : EIATTR_REGCOUNT
	.align		4
.L_28:
        /*0078*/ 	.byte	0x04, 0x2f
        /*007a*/ 	.short	(.L_30 - .L_29)
	.align		4
.L_29:
        /*007c*/ 	.word	index@(_Z19cardinaljacobipdf_5Pyi)
        /*0080*/ 	.word	0x0000000a


	//----- nvinfo : EIATTR_FRAME_SIZE
	.align		4
.L_30:
        /*0084*/ 	.byte	0x04, 0x11
        /*0086*/ 	.short	(.L_32 - .L_31)
	.align		4
.L_31:
        /*0088*/ 	.word	index@(_Z19cardinaljacobipdf_5Pyi)
        /*008c*/ 	.word	0x00000000


	//----- nvinfo : EIATTR_REGCOUNT
	.align		4
.L_32:
        /*0090*/ 	.byte	0x04, 0x2f
        /*0092*/ 	.short	(.L_34 - .L_33)
	.align		4
.L_33:
        /*0094*/ 	.word	index@(_Z19cardinaljacobipdf_6Pyi)
        /*0098*/ 	.word	0x00000008


	//----- nvinfo : EIATTR_FRAME_SIZE
	.align		4
.L_34:
        /*009c*/ 	.byte	0x04, 0x11
        /*009e*/ 	.short	(.L_36 - .L_35)
	.align		4
.L_35:
        /*00a0*/ 	.word	index@(_Z19cardinaljacobipdf_6Pyi)
        /*00a4*/ 	.word	0x00000000


	//----- nvinfo : EIATTR_REGCOUNT
	.align		4
.L_36:
        /*00a8*/ 	.byte	0x04, 0x2f
        /*00aa*/ 	.short	(.L_38 - .L_37)
	.align		4
.L_37:
        /*00ac*/ 	.word	index@(_Z19cardinaljacobipdf_7Pyi)
        /*00b0*/ 	.word	0x00000008


	//----- nvinfo : EIATTR_FRAME_SIZE
	.align		4
.L_38:
        /*00b4*/ 	.byte	0x04, 0x11
        /*00b6*/ 	.short	(.L_40 - .L_39)
	.align		4
.L_39:
        /*00b8*/ 	.word	index@(_Z19cardinaljacobipdf_7Pyi)
        /*00bc*/ 	.word	0x00000000


	//----- nvinfo : EIATTR_REGCOUNT
	.align		4
.L_40:
        /*00c0*/ 	.byte	0x04, 0x2f
        /*00c2*/ 	.short	(.L_42 - .L_41)
	.align		4
.L_41:
        /*00c4*/ 	.word	index@(_Z19cardinaljacobipdf_8Pyi)
        /*00c8*/ 	.word	0x00000008


	//----- nvinfo : EIATTR_FRAME_SIZE
	.align		4
.L_42:
        /*00cc*/ 	.byte	0x04, 0x11
        /*00ce*/ 	.short	(.L_44 - .L_43)
	.align		4
.L_43:
        /*00d0*/ 	.word	index@(_Z19cardinaljacobipdf_8Pyi)
        /*00d4*/ 	.word	0x00000000


	//----- nvinfo : EIATTR_REGCOUNT
	.align		4
.L_44:
        /*00d8*/ 	.byte	0x04, 0x2f
        /*00da*/ 	.short	(.L_46 - .L_45)
	.align		4
.L_45:
        /*00dc*/ 	.word	index@(_Z19cardinaljacobipdf_9Pyi)
        /*00e0*/ 	.word	0x0000000a


	//----- nvinfo : EIATTR_FRAME_SIZE
	.align		4
.L_46:
        /*00e4*/ 	.byte	0x04, 0x11
        /*00e6*/ 	.short	(.L_48 - .L_47)
	.align		4
.L_47:
        /*00e8*/ 	.word	index@(_Z19cardinaljacobipdf_9Pyi)
        /*00ec*/ 	.word	0x00000000


	//----- nvinfo : EIATTR_REGCOUNT
	.align		4
.L_48:
        /*00f0*/ 	.byte	0x04, 0x2f
        /*00f2*/ 	.short	(.L_50 - .L_49)
	.align		4
.L_49:
        /*00f4*/ 	.word	index@(_Z20cardinaljacobipdf_10Pyi)
        /*00f8*/ 	.word	0x00000008


	//----- nvinfo : EIATTR_FRAME_SIZE
	.align		4
.L_50:
        /*00fc*/ 	.byte	0x04, 0x11
        /*00fe*/ 	.short	(.L_52 - .L_51)
	.align		4
.L_51:
        /*0100*/ 	.word	index@(_Z20cardinaljacobipdf_10Pyi)
        /*0104*/ 	.word	0x00000000


	//----- nvinfo : EIATTR_REGCOUNT
	.align		4
.L_52:
        /*0108*/ 	.byte	0x04, 0x2f
        /*010a*/ 	.short	(.L_54 - .L_53)
	.align		4
.L_53:
        /*010c*/ 	.word	index@(_Z20cardinaljacobipdf_11Pyi)
        /*0110*/ 	.word	0x00000008


	//----- nvinfo : EIATTR_FRAME_SIZE
	.align		4
.L_54:
        /*0114*/ 	.byte	0x04, 0x11
        /*0116*/ 	.short	(.L_56 - .L_55)
	.align		4
.L_55:
        /*0118*/ 	.word	index@(_Z20cardinaljacobipdf_11Pyi)
        /*011c*/ 	.word	0x00000000


	//----- nvinfo : EIATTR_REGCOUNT
	.align		4
.L_56:
        /*0120*/ 	.byte	0x04, 0x2f
        /*0122*/ 	.short	(.L_58 - .L_57)
	.align		4
.L_57:
        /*0124*/ 	.word	index@(_Z20cardinaljacobipdf_12Pyi)
        /*0128*/ 	.word	0x00000008


	//----- nvinfo : EIATTR_FRAME_SIZE
	.align		4
.L_58:
        /*012c*/ 	.byte	0x04, 0x11
        /*012e*/ 	.short	(.L_60 - .L_59)
	.align		4
.L_59:
        /*0130*/ 	.word	index@(_Z20cardinaljacobipdf_12Pyi)
        /*0134*/ 	.word	0x00000000


	//----- nvinfo : EIATTR_REGCOUNT
	.align		4
.L_60:
        /*0138*/ 	.byte	0x04, 0x2f
        /*013a*/ 	.short	(.L_62 - .L_61)
	.align		4
.L_61:
        /*013c*/ 	.word	index@(_Z20cardinaljacobipdf_13Pyi)
        /*0140*/ 	.word	0x0000000a


	//----- nvinfo : EIATTR_FRAME_SIZE
	.align		4
.L_62:
        /*0144*/ 	.byte	0x04, 0x11
        /*0146*/ 	.short	(.L_64 - .L_63)
	.align		4
.L_63:
        /*0148*/ 	.word	index@(_Z20cardinaljacobipdf_13Pyi)
        /*014c*/ 	.word	0x00000000


	//----- nvinfo : EIATTR_REGCOUNT
	.align		4
.L_64:
        /*0150*/ 	.byte	0x04, 0x2f
        /*0152*/ 	.short	(.L_66 - .L_65)
	.align		4
.L_65:
        /*0154*/ 	.word	index@(_Z20cardinaljacobipdf_14Pyi)
        /*0158*/ 	.word	0x0000000a


	//----- nvinfo : EIATTR_FRAME_SIZE
	.align		4
.L_66:
        /*015c*/ 	.byte	0x04, 0x11
        /*015e*/ 	.short	(.L_68 - .L_67)
	.align		4
.L_67:
        /*0160*/ 	.word	index@(_Z20cardinaljacobipdf_14Pyi)
        /*0164*/ 	.word	0x00000000


	//----- nvinfo : EIATTR_REGCOUNT
	.align		4
.L_68:
        /*0168*/ 	.byte	0x04, 0x2f
        /*016a*/ 	.short	(.L_70 - .L_69)
	.align		4
.L_69:
        /*016c*/ 	.word	index@(_Z20cardinaljacobipdf_15Pyi)
        /*0170*/ 	.word	0x00000008


	//----- nvinfo : EIATTR_FRAME_SIZE
	.align		4
.L_70:
        /*0174*/ 	.byte	0x04, 0x11
        /*0176*/ 	.short	(.L_72 - .L_71)
	.align		4
.L_71:
        /*0178*/ 	.word	index@(_Z20cardinaljacobipdf_15Pyi)
        /*017c*/ 	.word	0x00000000


	//----- nvinfo : EIATTR_REGCOUNT
	.align		4
.L_72:
        /*0180*/ 	.byte	0x04, 0x2f
        /*0182*/ 	.short	(.L_74 - .L_73)
	.align		4
.L_73:
        /*0184*/ 	.word	index@(_Z20cardinaljacobipdf_16Pyi)
        /*0188*/ 	.word	0x00000008


	//----- nvinfo : EIATTR_FRAME_SIZE
	.align		4
.L_74:
        /*018c*/ 	.byte	0x04, 0x11
        /*018e*/ 	.short	(.L_76 - .L_75)
	.align		4
.L_75:
        /*0190*/ 	.word	index@(_Z20cardinaljacobipdf_16Pyi)
        /*0194*/ 	.word	0x00000000


	//----- nvinfo : EIATTR_REGCOUNT
	.align		4
.L_76:
        /*0198*/ 	.byte	0x04, 0x2f
        /*019a*/ 	.short	(.L_78 - .L_77)
	.align		4
.L_77:
        /*019c*/ 	.word	index@(_Z20cardinaljacobipdf_17Pyi)
        /*01a0*/ 	.word	0x0000000a


	//----- nvinfo : EIATTR_FRAME_SIZE
	.align		4
.L_78:
        /*01a4*/ 	.byte	0x04, 0x11
        /*01a6*/ 	.short	(.L_80 - .L_79)
	.align		4
.L_79:
        /*01a8*/ 	.word	index@(_Z20cardinaljacobipdf_17Pyi)
        /*01ac*/ 	.word	0x00000000


	//----- nvinfo : EIATTR_REGCOUNT
	.align		4
.L_80:
        /*01b0*/ 	.byte	0x04, 0x2f
        /*01b2*/ 	.short	(.L_82 - .L_81)
	.align		4
.L_81:
        /*01b4*/ 	.word	index@(_Z20cardinaljacobipdf_18Pyi)
        /*01b8*/ 	.word	0x00000008


	//----- nvinfo : EIATTR_FRAME_SIZE
	.align		4
.L_82:
        /*01bc*/ 	.byte	0x04, 0x11
        /*01be*/ 	.short	(.L_84 - .L_83)
	.align		4
.L_83:
        /*01c0*/ 	.word	index@(_Z20cardinaljacobipdf_18Pyi)
        /*01c4*/ 	.word	0x00000000


	//----- nvinfo : EIATTR_REGCOUNT
	.align		4
.L_84:
        /*01c8*/ 	.byte	0x04, 0x2f
        /*01ca*/ 	.short	(.L_86 - .L_85)
	.align		4
.L_85:
        /*01cc*/ 	.word	index@(_Z20cardinaljacobipdf_19Pyi)
        /*01d0*/ 	.word	0x00000008


	//----- nvinfo : EIATTR_FRAME_SIZE
	.align		4
.L_86:
        /*01d4*/ 	.byte	0x04, 0x11
        /*01d6*/ 	.short	(.L_88 - .L_87)
	.align		4
.L_87:
        /*01d8*/ 	.word	index@(_Z20cardinaljacobipdf_19Pyi)
        /*01dc*/ 	.word	0x00000000


	//----- nvinfo : EIATTR_REGCOUNT
	.align		4
.L_88:
        /*01e0*/ 	.byte	0x04, 0x2f
        /*01e2*/ 	.short	(.L_90 - .L_89)
	.align		4
.L_89:
        /*01e4*/ 	.word	index@(_Z20cardinaljacobipdf_20Pyi)
        /*01e8*/ 	.word	0x00000008


	//----- nvinfo : EIATTR_FRAME_SIZE
	.align		4
.L_90:
        /*01ec*/ 	.byte	0x04, 0x11
        /*01ee*/ 	.short	(.L_92 - .L_91)
	.align		4
.L_91:
        /*01f0*/ 	.word	index@(_Z20cardinaljacobipdf_20Pyi)
        /*01f4*/ 	.word	0x00000000


	//----- nvinfo : EIATTR_REGCOUNT
	.align		4
.L_92:
        /*01f8*/ 	.byte	0x04, 0x2f
        /*01fa*/ 	.short	(.L_94 - .L_93)
	.align		4
.L_93:
        /*01fc*/ 	.word	index@(_Z20cardinaljacobipdf_21Pyi)
        /*0200*/ 	.word	0x0000000a


	//----- nvinfo : EIATTR_FRAME_SIZE
	.align		4
.L_94:
        /*0204*/ 	.byte	0x04, 0x11
        /*0206*/ 	.short	(.L_96 - .L_95)
	.align		4
.L_95:
        /*0208*/ 	.word	index@(_Z20cardinaljacobipdf_21Pyi)
        /*020c*/ 	.word	0x00000000


	//----- nvinfo : EIATTR_REGCOUNT
	.align		4
.L_96:
        /*0210*/ 	.byte	0x04, 0x2f
        /*0212*/ 	.short	(.L_98 - .L_97)
	.align		4
.L_97:
        /*0214*/ 	.word	index@(_Z20cardinaljacobipdf_22Pyi)
        /*0218*/ 	.word	0x00000008


	//----- nvinfo : EIATTR_FRAME_SIZE
	.align		4
.L_98:
        /*021c*/ 	.byte	0x04, 0x11
        /*021e*/ 	.short	(.L_100 - .L_99)
	.align		4
.L_99:
        /*0220*/ 	.word	index@(_Z20cardinaljacobipdf_22Pyi)
        /*0224*/ 	.word	0x00000000


	//----- nvinfo : EIATTR_REGCOUNT
	.align		4
.L_100:
        /*0228*/ 	.byte	0x04, 0x2f
        /*022a*/ 	.short	(.L_102 - .L_101)
	.align		4
.L_101:
        /*022c*/ 	.word	index@(_Z20cardinaljacobipdf_23Pyi)
        /*0230*/ 	.word	0x00000008


	//----- nvinfo : EIATTR_FRAME_SIZE
	.align		4
.L_102:
        /*0234*/ 	.byte	0x04, 0x11
        /*0236*/ 	.short	(.L_104 - .L_103)
	.align		4
.L_103:
        /*0238*/ 	.word	index@(_Z20cardinaljacobipdf_23Pyi)
        /*023c*/ 	.word	0x00000000


	//----- nvinfo : EIATTR_REGCOUNT
	.align		4
.L_104:
        /*0240*/ 	.byte	0x04, 0x2f
        /*0242*/ 	.short	(.L_106 - .L_105)
	.align		4
.L_105:
        /*0244*/ 	.word	index@(_Z20cardinaljacobipdf_24Pyi)
        /*0248*/ 	.word	0x00000008


	//----- nvinfo : EIATTR_FRAME_SIZE
	.align		4
.L_106:
        /*024c*/ 	.byte	0x04, 0x11
        /*024e*/ 	.short	(.L_108 - .L_107)
	.align		4
.L_107:
        /*0250*/ 	.word	index@(_Z20cardinaljacobipdf_24Pyi)
        /*0254*/ 	.word	0x00000000


	//----- nvinfo : EIATTR_MIN_STACK_SIZE
	.align		4
.L_108:
        /*0258*/ 	.byte	0x04, 0x12
        /*025a*/ 	.short	(.L_110 - .L_109)
	.align		4
.L_109:
        /*025c*/ 	.word	index@(_Z20cardinaljacobipdf_24Pyi)
        /*0260*/ 	.word	0x00000000


	//----- nvinfo : EIATTR_MIN_STACK_SIZE
	.align		4
.L_110:
        /*0264*/ 	.byte	0x04, 0x12
        /*0266*/ 	.short	(.L_112 - .L_111)
	.align		4
.L_111:
        /*0268*/ 	.word	index@(_Z20cardinaljacobipdf_23Pyi)
        /*026c*/ 	.word	0x00000000


	//----- nvinfo : EIATTR_MIN_STACK_SIZE
	.align		4
.L_112:
        /*0270*/ 	.byte	0x04, 0x12
        /*0272*/ 	.short	(.L_114 - .L_113)
	.align		4
.L_113:
        /*0274*/ 	.word	index@(_Z20cardinaljacobipdf_22Pyi)
        /*0278*/ 	.word	0x00000000


	//----- nvinfo : EIATTR_MIN_STACK_SIZE
	.align		4
.L_114:
        /*027c*/ 	.byte	0x04, 0x12
        /*027e*/ 	.short	(.L_116 - .L_115)
	.align		4
.L_115:
        /*0280*/ 	.word	index@(_Z20cardinaljacobipdf_21Pyi)
        /*0284*/ 	.word	0x00000000


	//----- nvinfo : EIATTR_MIN_STACK_SIZE
	.align		4
.L_116:
        /*0288*/ 	.byte	0x04, 0x12
        /*028a*/ 	.short	(.L_118 - .L_117)
	.align		4
.L_117:
        /*028c*/ 	.word	index@(_Z20cardinaljacobipdf_20Pyi)
        /*0290*/ 	.word	0x00000000


	//----- nvinfo : EIATTR_MIN_STACK_SIZE
	.align		4
.L_118:
        /*0294*/ 	.byte	0x04, 0x12
        /*0296*/ 	.short	(.L_120 - .L_119)
	.align		4
.L_119:
        /*0298*/ 	.word	index@(_Z20cardinaljacobipdf_19Pyi)
        /*029c*/ 	.word	0x00000000


	//----- nvinfo : EIATTR_MIN_STACK_SIZE
	.align		4
.L_120:
        /*02a0*/ 	.byte	0x04, 0x12
        /*02a2*/ 	.short	(.L_122 - .L_121)
	.align		4
.L_121:
        /*02a4*/ 	.word	index@(_Z20cardinaljacobipdf_18Pyi)
        /*02a8*/ 	.word	0x00000000


	//----- nvinfo : EIATTR_MIN_STACK_SIZE
	.align		4
.L_122:
        /*02ac*/ 	.byte	0x04, 0x12
        /*02ae*/ 	.short	(.L_124 - .L_123)
	.align		4
.L_123:
        /*02b0*/ 	.word	index@(_Z20cardinaljacobipdf_17Pyi)
        /*02b4*/ 	.word	0x00000000


	//----- nvinfo : EIATTR_MIN_STACK_SIZE
	.align		4
.L_124:
        /*02b8*/ 	.byte	0x04, 0x12
        /*02ba*/ 	.short	(.L_126 - .L_125)
	.align		4
.L_125:
        /*02bc*/ 	.word	index@(_Z20cardinaljacobipdf_16Pyi)
        /*02c0*/ 	.word	0x00000000


	//----- nvinfo : EIATTR_MIN_STACK_SIZE
	.align		4
.L_126:
        /*02c4*/ 	.byte	0x04, 0x12
        /*02c6*/ 	.short	(.L_128 - .L_127)
	.align		4
.L_127:
        /*02c8*/ 	.word	index@(_Z20cardinaljacobipdf_15Pyi)
        /*02cc*/ 	.word	0x00000000


	//----- nvinfo : EIATTR_MIN_STACK_SIZE
	.align		4
.L_128:
        /*02d0*/ 	.byte	0x04, 0x12
        /*02d2*/ 	.short	(.L_130 - .L_129)
	.align		4
.L_129:
        /*02d4*/ 	.word	index@(_Z20cardinaljacobipdf_14Pyi)
        /*02d8*/ 	.word	0x00000000


	//----- nvinfo : EIATTR_MIN_STACK_SIZE
	.align		4
.L_130:
        /*02dc*/ 	.byte	0x04, 0x12
        /*02de*/ 	.short	(.L_132 - .L_131)
	.align		4
.L_131:
        /*02e0*/ 	.word	index@(_Z20cardinaljacobipdf_13Pyi)
        /*02e4*/ 	.word	0x00000000


	//----- nvinfo : EIATTR_MIN_STACK_SIZE
	.align		4
.L_132:
        /*02e8*/ 	.byte	0x04, 0x12
        /*02ea*/ 	.short	(.L_134 - .L_133)
	.align		4
.L_133:
        /*02ec*/ 	.word	index@(_Z20cardinaljacobipdf_12Pyi)
        /*02f0*/ 	.word	0x00000000


	//----- nvinfo : EIATTR_MIN_STACK_SIZE
	.align		4
.L_134:
        /*02f4*/ 	.byte	0x04, 0x12
        /*02f6*/ 	.short	(.L_136 - .L_135)
	.align		4
.L_135:
        /*02f8*/ 	.word	index@(_Z20cardinaljacobipdf_11Pyi)
        /*02fc*/ 	.word	0x00000000


	//----- nvinfo : EIATTR_MIN_STACK_SIZE
	.align		4
.L_136:
        /*0300*/ 	.byte	0x04, 0x12
        /*0302*/ 	.short	(.L_138 - .L_137)
	.align		4
.L_137:
        /*0304*/ 	.word	index@(_Z20cardinaljacobipdf_10Pyi)
        /*0308*/ 	.word	0x00000000


	//----- nvinfo : EIATTR_MIN_STACK_SIZE
	.align		4
.L_138:
        /*030c*/ 	.byte	0x04, 0x12
        /*030e*/ 	.short	(.L_140 - .L_139)
	.align		4
.L_139:
        /*0310*/ 	.word	index@(_Z19cardinaljacobipdf_9Pyi)
        /*0314*/ 	.word	0x00000000


	//----- nvinfo : EIATTR_MIN_STACK_SIZE
	.align		4
.L_140:
        /*0318*/ 	.byte	0x04, 0x12
        /*031a*/ 	.short	(.L_142 - .L_141)
	.align		4
.L_141:
        /*031c*/ 	.word	index@(_Z19cardinaljacobipdf_8Pyi)
        /*0320*/ 	.word	0x00000000


	//----- nvinfo : EIATTR_MIN_STACK_SIZE
	.align		4
.L_142:
        /*0324*/ 	.byte	0x04, 0x12
        /*0326*/ 	.short	(.L_144 - .L_143)
	.align		4
.L_143:
        /*0328*/ 	.word	index@(_Z19cardinaljacobipdf_7Pyi)
        /*032c*/ 	.word	0x00000000


	//----- nvinfo : EIATTR_MIN_STACK_SIZE
	.align		4
.L_144:
        /*0330*/ 	.byte	0x04, 0x12
        /*0332*/ 	.short	(.L_146 - .L_145)
	.align		4
.L_145:
        /*0334*/ 	.word	index@(_Z19cardinaljacobipdf_6Pyi)
        /*0338*/ 	.word	0x00000000


	//----- nvinfo : EIATTR_MIN_STACK_SIZE
	.align		4
.L_146:
        /*033c*/ 	.byte	0x04, 0x12
        /*033e*/ 	.short	(.L_148 - .L_147)
	.align		4
.L_147:
        /*0340*/ 	.word	index@(_Z19cardinaljacobipdf_5Pyi)
        /*0344*/ 	.word	0x00000000


	//----- nvinfo : EIATTR_MIN_STACK_SIZE
	.align		4
.L_148:
        /*0348*/ 	.byte	0x04, 0x12
        /*034a*/ 	.short	(.L_150 - .L_149)
	.align		4
.L_149:
        /*034c*/ 	.word	index@(_Z19cardinaljacobipdf_4Pyi)
        /*0350*/ 	.word	0x00000000


	//----- nvinfo : EIATTR_MIN_STACK_SIZE
	.align		4
.L_150:
        /*0354*/ 	.byte	0x04, 0x12
        /*0356*/ 	.short	(.L_152 - .L_151)
	.align		4
.L_151:
        /*0358*/ 	.word	index@(_Z19cardinaljacobipdf_3Pyi)
        /*035c*/ 	.word	0x00000000


	//----- nvinfo : EIATTR_MIN_STACK_SIZE
	.align		4
.L_152:
        /*0360*/ 	.byte	0x04, 0x12
        /*0362*/ 	.short	(.L_154 - .L_153)
	.align		4
.L_153:
        /*0364*/ 	.word	index@(_Z19cardinaljacobipdf_2Pyi)
        /*0368*/ 	.word	0x00000000


	//----- nvinfo : EIATTR_MIN_STACK_SIZE
	.align		4
.L_154:
        /*036c*/ 	.byte	0x04, 0x12
        /*036e*/ 	.short	(.L_156 - .L_155)
	.align		4
.L_155:
        /*0370*/ 	.word	index@(_Z19cardinaljacobipdf_1Pyi)
        /*0374*/ 	.word	0x00000000


	//----- nvinfo : EIATTR_MIN_STACK_SIZE
	.align		4
.L_156:
        /*0378*/ 	.byte	0x04, 0x12
        /*037a*/ 	.short	(.L_158 - .L_157)
	.align		4
.L_157:
        /*037c*/ 	.word	index@(_Z19cardinaljacobipdf_0Pyi)
        /*0380*/ 	.word	0x00000000
.L_158:


//--------------------- .nv.compat                --------------------------
	.section	.nv.compat,"",@"SHT_CUDA_COMPAT_INFO"
	.align	4
        /*0000*/ 	.byte	0x02, 0x09, 0x00, 0x00, 0x02, 0x02, 0x01, 0x00, 0x02, 0x05, 0x05, 0x00, 0x03, 0x07, 0x01, 0x01
        /*0010*/ 	.byte	0x02, 0x03, 0x00, 0x00, 0x02, 0x06, 0x01, 0x00, 0x04, 0x0b, 0x08, 0x00, 0x01, 0x00, 0x00, 0x00
        /*0020*/ 	.byte	0x00, 0x00, 0x00, 0x00


//--------------------- .nv.info._Z20cardinaljacobipdf_24Pyi --------------------------
	.section	.nv.info._Z20cardinaljacobipdf_24Pyi,"",@"SHT_CUDA_INFO"
	.sectionflags	@""
	.align	4


	//----- nvinfo : EIATTR_CUDA_API_VERSION
	.align		4
        /*0000*/ 	.byte	0x04, 0x37
        /*0002*/ 	.short	(.L_160 - .L_159)
.L_159:
        /*0004*/ 	.word	0x00000082


	//----- nvinfo : EIATTR_KPARAM_INFO
	.align		4
.L_160:
        /*0008*/ 	.byte	0x04, 0x17
        /*000a*/ 	.short	(.L_162 - .L_161)
.L_161:
        /*000c*/ 	.word	0x00000000
        /*0010*/ 	.short	0x0001
        /*0012*/ 	.short	0x0008
        /*0014*/ 	.byte	0x00, 0xf0, 0x11, 0x00


	//----- nvinfo : EIATTR_KPARAM_INFO
	.align		4
.L_162:
        /*0018*/ 	.byte	0x04, 0x17
        /*001a*/ 	.short	(.L_164 - .L_163)
.L_163:
        /*001c*/ 	.word	0x00000000
        /*0020*/ 	.short	0x0000
        /*0022*/ 	.short	0x0000
        /*0024*/ 	.byte	0x00, 0xf5, 0x21, 0x00


	//----- nvinfo : EIATTR_SPARSE_MMA_MASK
	.align		4
.L_164:
        /*0028*/ 	.byte	0x03, 0x50
        /*002a*/ 	.short	0x0000


	//----- nvinfo : EIATTR_MAXREG_COUNT
	.align		4
        /*002c*/ 	.byte	0x03, 0x1b
        /*002e*/ 	.short	0x00ff


	//----- nvinfo : EIATTR_MERCURY_ISA_VERSION
	.align		4
        /*0030*/ 	.byte	0x03, 0x5f
        /*0032*/ 	.short	0x0101


	//----- nvinfo : EIATTR_VRC_CTA_INIT_COUNT
	.align		4
        /*0034*/ 	.byte	0x02, 0x4a
	.zero		1
	.zero		1


	//----- nvinfo : EIATTR_EXIT_INSTR_OFFSETS
	.align		4
        /*0038*/ 	.byte	0x04, 0x1c
        /*003a*/ 	.short	(.L_166 - .L_165)


	//   ....[0]....
.L_165:
        /*003c*/ 	.word	0x00000070


	//   ....[1]....
        /*0040*/ 	.word	0x000000f0


	//----- nvinfo : EIATTR_CBANK_PARAM_SIZE
	.align		4
.L_166:
        /*0044*/ 	.byte	0x03, 0x19
        /*0046*/ 	.short	0x000c


	//----- nvinfo : EIATTR_PARAM_CBANK
	.align		4
        /*0048*/ 	.byte	0x04, 0x0a
        /*004a*/ 	.short	(.L_168 - .L_167)
	.align		4
.L_167:
        /*004c*/ 	.word	index@(.nv.constant0._Z20cardinaljacobipdf_24Pyi)
        /*0050*/ 	.short	0x0380
        /*0052*/ 	.short	0x000c


	//----- nvinfo : EIATTR_SW_WAR
	.align		4
.L_168:
        /*0054*/ 	.byte	0x04, 0x36
        /*0056*/ 	.short	(.L_170 - .L_169)
.L_169:
        /*0058*/ 	.word	0x00000008
.L_170:


//--------------------- .nv.info._Z20cardinaljacobipdf_23Pyi --------------------------
	.section	.nv.info._Z20cardinaljacobipdf_23Pyi,"",@"SHT_CUDA_INFO"
	.sectionflags	@""
	.align	4


	//----- nvinfo : EIATTR_CUDA_API_VERSION
	.align		4
        /*0000*/ 	.byte	0x04, 0x37
        /*0002*/ 	.short	(.L_172 - .L_171)
.L_171:
        /*0004*/ 	.word	0x00000082


	//----- nvinfo : EIATTR_KPARAM_INFO
	.align		4
.L_172:
        /*0008*/ 	.byte	0x04, 0x17
        /*000a*/ 	.short	(.L_174 - .L_173)
.L_173:
        /*000c*/ 	.word	0x00000000
        /*0010*/ 	.short	0x0001
        /*0012*/ 	.short	0x0008
        /*0014*/ 	.byte	0x00, 0xf0, 0x11, 0x00


	//----- nvinfo : EIATTR_KPARAM_INFO
	.align		4
.L_174:
        /*0018*/ 	.byte	0x04, 0x17
        /*001a*/ 	.short	(.L_176 - .L_175)
.L_175:
        /*001c*/ 	.word	0x00000000
        /*0020*/ 	.short	0x0000
        /*0022*/ 	.short	0x0000
        /*0024*/ 	.byte	0x00, 0xf5, 0x21, 0x00


	//----- nvinfo : EIATTR_SPARSE_MMA_MASK
	.align		4
.L_176:
        /*0028*/ 	.byte	0x03, 0x50
        /*002a*/ 	.short	0x0000


	//----- nvinfo : EIATTR_MAXREG_COUNT
	.align		4
        /*002c*/ 	.byte	0x03, 0x1b
        /*002e*/ 	.short	0x00ff


	//----- nvinfo : EIATTR_MERCURY_ISA_VERSION
	.align		4
        /*0030*/ 	.byte	0x03, 0x5f
        /*0032*/ 	.short	0x0101


	//----- nvinfo : EIATTR_VRC_CTA_INIT_COUNT
	.align		4
        /*0034*/ 	.byte	0x02, 0x4a
	.zero		1
	.zero		1


	//----- nvinfo : EIATTR_EXIT_INSTR_OFFSETS
	.align		4
        /*0038*/ 	.byte	0x04, 0x1c
        /*003a*/ 	.short	(.L_178 - .L_177)


	//   ....[0]....
.L_177:
        /*003c*/ 	.word	0x00000070


	//   ....[1]....
        /*0040*/ 	.word	0x000000f0


	//----- nvinfo : EIATTR_CBANK_PARAM_SIZE
	.align		4
.L_178:
        /*0044*/ 	.byte	0x03, 0x19
        /*0046*/ 	.short	0x000c


	//----- nvinfo : EIATTR_PARAM_CBANK
	.align		4
        /*0048*/ 	.byte	0x04, 0x0a
        /*004a*/ 	.short	(.L_180 - .L_179)
	.align		4
.L_179:
        /*004c*/ 	.word	index@(.nv.constant0._Z20cardinaljacobipdf_23Pyi)
        /*0050*/ 	.short	0x0380
        /*0052*/ 	.short	0x000c


	//----- nvinfo : EIATTR_SW_WAR
	.align		4
.L_180:
        /*0054*/ 	.byte	0x04, 0x36
        /*0056*/ 	.short	(.L_182 - .L_181)
.L_181:
        /*0058*/ 	.word	0x00000008
.L_182:


//--------------------- .nv.info._Z20cardinaljacobipdf_22Pyi --------------------------
	.section	.nv.info._Z20cardinaljacobipdf_22Pyi,"",@"SHT_CUDA_INFO"
	.sectionflags	@""
	.align	4


	//----- nvinfo : EIATTR_CUDA_API_VERSION
	.align		4
        /*0000*/ 	.byte	0x04, 0x37
        /*0002*/ 	.short	(.L_184 - .L_183)
.L_183:
        /*0004*/ 	.word	0x00000082


	//----- nvinfo : EIATTR_KPARAM_INFO
	.align		4
.L_184:
        /*0008*/ 	.byte	0x04, 0x17
        /*000a*/ 	.short	(.L_186 - .L_185)
.L_185:
        /*000c*/ 	.word	0x00000000
        /*0010*/ 	.short	0x0001
        /*0012*/ 	.short	0x0008
        /*0014*/ 	.byte	0x00, 0xf0, 0x11, 0x00


	//----- nvinfo : EIATTR_KPARAM_INFO
	.align		4
.L_186:
        /*0018*/ 	.byte	0x04, 0x17
        /*001a*/ 	.short	(.L_188 - .L_187)
.L_187:
        /*001c*/ 	.word	0x00000000
        /*0020*/ 	.short	0x0000
        /*0022*/ 	.short	0x0000
        /*0024*/ 	.byte	0x00, 0xf5, 0x21, 0x00


	//----- nvinfo : EIATTR_SPARSE_MMA_MASK
	.align		4
.L_188:
        /*0028*/ 	.byte	0x03, 0x50
        /*002a*/ 	.short	0x0000


	//----- nvinfo : EIATTR_MAXREG_COUNT
	.align		4
        /*002c*/ 	.byte	0x03, 0x1b
        /*002e*/ 	.short	0x00ff


	//----- nvinfo : EIATTR_MERCURY_ISA_VERSION
	.align		4
        /*0030*/ 	.byte	0x03, 0x5f
        /*0032*/ 	.short	0x0101


	//----- nvinfo : EIATTR_VRC_CTA_INIT_COUNT
	.align		4
        /*0034*/ 	.byte	0x02, 0x4a
	.zero		1
	.zero		1


	//----- nvinfo : EIATTR_EXIT_INSTR_OFFSETS
	.align		4
        /*0038*/ 	.byte	0x04, 0x1c
        /*003a*/ 	.short	(.L_190 - .L_189)


	//   ....[0]....
.L_189:
        /*003c*/ 	.word	0x00000070


	//   ....[1]....
        /*0040*/ 	.word	0x000000f0


	//----- nvinfo : EIATTR_CBANK_PARAM_SIZE
	.align		4
.L_190:
        /*0044*/ 	.byte	0x03, 0x19
        /*0046*/ 	.short	0x000c


	//----- nvinfo : EIATTR_PARAM_CBANK
	.align		4
        /*0048*/ 	.byte	0x04, 0x0a
        /*004a*/ 	.short	(.L_192 - .L_191)
	.align		4
.L_191:
        /*004c*/ 	.word	index@(.nv.constant0._Z20cardinaljacobipdf_22Pyi)
        /*0050*/ 	.short	0x0380
        /*0052*/ 	.short	0x000c


	//----- nvinfo : EIATTR_SW_WAR
	.align		4
.L_192:
        /*0054*/ 	.byte	0x04, 0x36
        /*0056*/ 	.short	(.L_194 - .L_193)
.L_193:
        /*0058*/ 	.word	0x00000008
.L_194:


//--------------------- .nv.info._Z20cardinaljacobipdf_21Pyi --------------------------
	.section	.nv.info._Z20cardinaljacobipdf_21Pyi,"",@"SHT_CUDA_INFO"
	.sectionflags	@""
	.align	4


	//----- nvinfo : EIATTR_CUDA_API_VERSION
	.align		4
        /*0000*/ 	.byte	0x04, 0x37
        /*0002*/ 	.short	(.L_196 - .L_195)
.L_195:
        /*0004*/ 	.word	0x00000082


	//----- nvinfo : EIATTR_KPARAM_INFO
	.align		4
.L_196:
        /*0008*/ 	.byte	0x04, 0x17
        /*000a*/ 	.short	(.L_198 - .L_197)
.L_197:
        /*000c*/ 	.word	0x00000000
        /*0010*/ 	.short	0x0001
        /*0012*/ 	.short	0x0008
        /*0014*/ 	.byte	0x00, 0xf0, 0x11, 0x00


	//----- nvinfo : EIATTR_KPARAM_INFO
	.align		4
.L_198:
        /*0018*/ 	.byte	0x04, 0x17
        /*001a*/ 	.short	(.L_200 - .L_199)
.L_199:
        /*001c*/ 	.word	0x00000000
        /*0020*/ 	.short	0x0000
        /*0022*/ 	.short	0x0000
        /*0024*/ 	.byte	0x00, 0xf5, 0x21, 0x00


	//----- nvinfo : EIATTR_SPARSE_MMA_MASK
	.align		4
.L_200:
        /*0028*/ 	.byte	0x03, 0x50
        /*002a*/ 	.short	0x0000


	//----- nvinfo : EIATTR_MAXREG_COUNT
	.align		4
        /*002c*/ 	.byte	0x03, 0x1b
        /*002e*/ 	.short	0x00ff


	//----- nvinfo : EIATTR_MERCURY_ISA_VERSION
	.align		4
        /*0030*/ 	.byte	0x03, 0x5f
        /*0032*/ 	.short	0x0101


	//----- nvinfo : EIATTR_VRC_CTA_INIT_COUNT
	.align		4
        /*0034*/ 	.byte	0x02, 0x4a
	.zero		1
	.zero		1


	//----- nvinfo : EIATTR_EXIT_INSTR_OFFSETS
	.align		4
        /*0038*/ 	.byte	0x04, 0x1c
        /*003a*/ 	.short	(.L_202 - .L_201)


	//   ....[0]....
.L_201:
        /*003c*/ 	.word	0x00000070


	//   ....[1]....
        /*0040*/ 	.word	0x00000100


	//----- nvinfo : EIATTR_CBANK_PARAM_SIZE
	.align		4
.L_202:
        /*0044*/ 	.byte	0x03, 0x19
        /*0046*/ 	.short	0x000c


	//----- nvinfo : EIATTR_PARAM_CBANK
	.align		4
        /*0048*/ 	.byte	0x04, 0x0a
        /*004a*/ 	.short	(.L_204 - .L_203)
	.align		4
.L_203:
        /*004c*/ 	.word	index@(.nv.constant0._Z20cardinaljacobipdf_21Pyi)
        /*0050*/ 	.short	0x0380
        /*0052*/ 	.short	0x000c


	//----- nvinfo : EIATTR_SW_WAR
	.align		4
.L_204:
        /*0054*/ 	.byte	0x04, 0x36
        /*0056*/ 	.short	(.L_206 - .L_205)
.L_205:
        /*0058*/ 	.word	0x00000008
.L_206:


//--------------------- .nv.info._Z20cardinaljacobipdf_20Pyi --------------------------
	.section	.nv.info._Z20cardinaljacobipdf_20Pyi,"",@"SHT_CUDA_INFO"
	.sectionflags	@""
	.align	4


	//----- nvinfo : EIATTR_CUDA_API_VERSION
	.align		4
        /*0000*/ 	.byte	0x04, 0x37
        /*0002*/ 	.short	(.L_208 - .L_207)
.L_207:
        /*0004*/ 	.word	0x00000082


	//----- nvinfo : EIATTR_KPARAM_INFO
	.align		4
.L_208:
        /*0008*/ 	.byte	0x04, 0x17
        /*000a*/ 	.short	(.L_210 - .L_209)
.L_209:
        /*000c*/ 	.word	0x00000000
        /*0010*/ 	.short	0x0001
        /*0012*/ 	.short	0x0008
        /*0014*/ 	.byte	0x00, 0xf0, 0x11, 0x00


	//----- nvinfo : EIATTR_KPARAM_INFO
	.align		4
.L_210:
        /*0018*/ 	.byte	0x04, 0x17
        /*001a*/ 	.short	(.L_212 - .L_211)
.L_211:
        /*001c*/ 	.word	0x00000000
        /*0020*/ 	.short	0x0000
        /*0022*/ 	.short	0x0000
        /*0024*/ 	.byte	0x00, 0xf5, 0x21, 0x00


	//----- nvinfo : EIATTR_SPARSE_MMA_MASK
	.align		4
.L_212:
        /*0028*/ 	.byte	0x03, 0x50
        /*002a*/ 	.short	0x0000


	//----- nvinfo : EIATTR_MAXREG_COUNT
	.align		4
        /*002c*/ 	.byte	0x03, 0x1b
        /*002e*/ 	.short	0x00ff


	//----- nvinfo : EIATTR_MERCURY_ISA_VERSION
	.align		4
        /*0030*/ 	.byte	0x03, 0x5f
        /*0032*/ 	.short	0x0101


	//----- nvinfo : EIATTR_VRC_CTA_INIT_COUNT
	.align		4
        /*0034*/ 	.byte	0x02, 0x4a
	.zero		1
	.zero		1


	//----- nvinfo : EIATTR_EXIT_INSTR_OFFSETS
	.align		4
        /*0038*/ 	.byte	0x04, 0x1c
        /*003a*/ 	.short	(.L_214 - .L_213)


	//   ....[0]....
.L_213:
        /*003c*/ 	.word	0x00000070


	//   ....[1]....
        /*0040*/ 	.word	0x000000f0


	//----- nvinfo : EIATTR_CBANK_PARAM_SIZE
	.align		4
.L_214:
        /*0044*/ 	.byte	0x03, 0x19
        /*0046*/ 	.short	0x000c


	//----- nvinfo : EIATTR_PARAM_CBANK
	.align		4
        /*0048*/ 	.byte	0x04, 0x0a
        /*004a*/ 	.short	(.L_216 - .L_215)
	.align		4
.L_215:
        /*004c*/ 	.word	index@(.nv.constant0._Z20cardinaljacobipdf_20Pyi)
        /*0050*/ 	.short	0x0380
        /*0052*/ 	.short	0x000c


	//----- nvinfo : EIATTR_SW_WAR
	.align		4
.L_216:
        /*0054*/ 	.byte	0x04, 0x36
        /*0056*/ 	.short	(.L_218 - .L_217)
.L_217:
        /*0058*/ 	.word	0x00000008
.L_218:


//--------------------- .nv.info._Z20cardinaljacobipdf_19Pyi --------------------------
	.section	.nv.info._Z20cardinaljacobipdf_19Pyi,"",@"SHT_CUDA_INFO"
	.sectionflags	@""
	.align	4


	//----- nvinfo : EIATTR_CUDA_API_VERSION
	.align		4
        /*0000*/ 	.byte	0x04, 0x37
        /*0002*/ 	.short	(.L_220 - .L_219)
.L_219:
        /*0004*/ 	.word	0x00000082


	//----- nvinfo : EIATTR_KPARAM_INFO
	.align		4
.L_220:
        /*0008*/ 	.byte	0x04, 0x17
        /*000a*/ 	.short	(.L_222 - .L_221)
.L_221:
        /*000c*/ 	.word	0x00000000
        /*0010*/ 	.short	0x0001
        /*0012*/ 	.short	0x0008
        /*0014*/ 	.byte	0x00, 0xf0, 0x11, 0x00


	//----- nvinfo : EIATTR_KPARAM_INFO
	.align		4
.L_222:
        /*0018*/ 	.byte	0x04, 0x17
        /*001a*/ 	.short	(.L_224 - .L_223)
.L_223:
        /*001c*/ 	.word	0x00000000
        /*0020*/ 	.short	0x0000
        /*0022*/ 	.short	0x0000
        /*0024*/ 	.byte	0x00, 0xf5, 0x21, 0x00


	//----- nvinfo : EIATTR_SPARSE_MMA_MASK
	.align		4
.L_224:
        /*0028*/ 	.byte	0x03, 0x50
        /*002a*/ 	.short	0x0000


	//----- nvinfo : EIATTR_MAXREG_COUNT
	.align		4
        /*002c*/ 	.byte	0x03, 0x1b
        /*002e*/ 	.short	0x00ff


	//----- nvinfo : EIATTR_MERCURY_ISA_VERSION
	.align		4
        /*0030*/ 	.byte	0x03, 0x5f
        /*0032*/ 	.short	0x0101


	//----- nvinfo : EIATTR_VRC_CTA_INIT_COUNT
	.align		4
        /*0034*/ 	.byte	0x02, 0x4a
	.zero		1
	.zero		1


	//----- nvinfo : EIATTR_EXIT_INSTR_OFFSETS
	.align		4
        /*0038*/ 	.byte	0x04, 0x1c
        /*003a*/ 	.short	(.L_226 - .L_225)


	//   ....[0]....
.L_225:
        /*003c*/ 	.word	0x00000070


	//   ....[1]....
        /*0040*/ 	.word	0x000000e0


	//----- nvinfo : EIATTR_CBANK_PARAM_SIZE
	.align		4
.L_226:
        /*0044*/ 	.byte	0x03, 0x19
        /*0046*/ 	.short	0x000c


	//----- nvinfo : EIATTR_PARAM_CBANK
	.align		4
        /*0048*/ 	.byte	0x04, 0x0a
        /*004a*/ 	.short	(.L_228 - .L_227)
	.align		4
.L_227:
        /*004c*/ 	.word	index@(.nv.constant0._Z20cardinaljacobipdf_19Pyi)
        /*0050*/ 	.short	0x0380
        /*0052*/ 	.short	0x000c


	//----- nvinfo : EIATTR_SW_WAR
	.align		4
.L_228:
        /*0054*/ 	.byte	0x04, 0x36
        /*0056*/ 	.short	(.L_230 - .L_229)
.L_229:
        /*0058*/ 	.word	0x00000008
.L_230:


//--------------------- .nv.info._Z20cardinaljacobipdf_18Pyi --------------------------
	.section	.nv.info._Z20cardinaljacobipdf_18Pyi,"",@"SHT_CUDA_INFO"
	.sectionflags	@""
	.align	4


	//----- nvinfo : EIATTR_CUDA_API_VERSION
	.align		4
        /*0000*/ 	.byte	0x04, 0x37
        /*0002*/ 	.short	(.L_232 - .L_231)
.L_231:
        /*0004*/ 	.word	0x00000082


	//----- nvinfo : EIATTR_KPARAM_INFO
	.align		4
.L_232:
        /*0008*/ 	.byte	0x04, 0x17
        /*000a*/ 	.short	(.L_234 - .L_233)
.L_233:
        /*000c*/ 	.word	0x00000000
        /*0010*/ 	.short	0x0001
        /*0012*/ 	.short	0x0008
        /*0014*/ 	.byte	0x00, 0xf0, 0x11, 0x00


	//----- nvinfo : EIATTR_KPARAM_INFO
	.align		4
.L_234:
        /*0018*/ 	.byte	0x04, 0x17
        /*001a*/ 	.short	(.L_236 - .L_235)
.L_235:
        /*001c*/ 	.word	0x00000000
        /*0020*/ 	.short	0x0000
        /*0022*/ 	.short	0x0000
        /*0024*/ 	.byte	0x00, 0xf5, 0x21, 0x00


	//----- nvinfo : EIATTR_SPARSE_MMA_MASK
	.align		4
.L_236:
        /*0028*/ 	.byte	0x03, 0x50
        /*002a*/ 	.short	0x0000


	//----- nvinfo : EIATTR_MAXREG_COUNT
	.align		4
        /*002c*/ 	.byte	0x03, 0x1b
        /*002e*/ 	.short	0x00ff


	//----- nvinfo : EIATTR_MERCURY_ISA_VERSION
	.align		4
        /*0030*/ 	.byte	0x03, 0x5f
        /*0032*/ 	.short	0x0101


	//----- nvinfo : EIATTR_VRC_CTA_INIT_COUNT
	.align		4
        /*0034*/ 	.byte	0x02, 0x4a
	.zero		1
	.zero		1


	//----- nvinfo : EIATTR_EXIT_INSTR_OFFSETS
	.align		4
        /*0038*/ 	.byte	0x04, 0x1c
        /*003a*/ 	.short	(.L_238 - .L_237)


	//   ....[0]....
.L_237:
        /*003c*/ 	.word	0x00000070


	//   ....[1]....
        /*0040*/ 	.word	0x000000f0


	//----- nvinfo : EIATTR_CBANK_PARAM_SIZE
	.align		4
.L_238:
        /*0044*/ 	.byte	0x03, 0x19
        /*0046*/ 	.short	0x000c


	//----- nvinfo : EIATTR_PARAM_CBANK
	.align		4
        /*0048*/ 	.byte	0x04, 0x0a
        /*004a*/ 	.short	(.L_240 - .L_239)
	.align		4
.L_239:
        /*004c*/ 	.word	index@(.nv.constant0._Z20cardinaljacobipdf_18Pyi)
        /*0050*/ 	.short	0x0380
        /*0052*/ 	.short	0x000c


	//----- nvinfo : EIATTR_SW_WAR
	.align		4
.L_240:
        /*0054*/ 	.byte	0x04, 0x36
        /*0056*/ 	.short	(.L_242 - .L_241)
.L_241:
        /*0058*/ 	.word	0x00000008
.L_242:


//--------------------- .nv.info._Z20cardinaljacobipdf_17Pyi --------------------------
	.section	.nv.info._Z20cardinaljacobipdf_17Pyi,"",@"SHT_CUDA_INFO"
	.sectionflags	@""
	.align	4


	//----- nvinfo : EIATTR_CUDA_API_VERSION
	.align		4
        /*0000*/ 	.byte	0x04, 0x37
        /*0002*/ 	.short	(.L_244 - .L_243)
.L_243:
        /*0004*/ 	.word	0x00000082


	//----- nvinfo : EIATTR_KPARAM_INFO
	.align		4
.L_244:
        /*0008*/ 	.byte	0x04, 0x17
        /*000a*/ 	.short	(.L_246 - .L_245)
.L_245:
        /*000c*/ 	.word	0x00000000
        /*0010*/ 	.short	0x0001
        /*0012*/ 	.short	0x0008
        /*0014*/ 	.byte	0x00, 0xf0, 0x11, 0x00


	//----- nvinfo : EIATTR_KPARAM_INFO
	.align		4
.L_246:
        /*0018*/ 	.byte	0x04, 0x17
        /*001a*/ 	.short	(.L_248 - .L_247)
.L_247:
        /*001c*/ 	.word	0x00000000
        /*0020*/ 	.short	0x0000
        /*0022*/ 	.short	0x0000
        /*0024*/ 	.byte	0x00, 0xf5, 0x21, 0x00


	//----- nvinfo : EIATTR_SPARSE_MMA_MASK
	.align		4
.L_248:
        /*0028*/ 	.byte	0x03, 0x50
        /*002a*/ 	.short	0x0000


	//----- nvinfo : EIATTR_MAXREG_COUNT
	.align		4
        /*002c*/ 	.byte	0x03, 0x1b
        /*002e*/ 	.short	0x00ff


	//----- nvinfo : EIATTR_MERCURY_ISA_VERSION
	.align		4
        /*0030*/ 	.byte	0x03, 0x5f
        /*0032*/ 	.short	0x0101


	//----- nvinfo : EIATTR_VRC_CTA_INIT_COUNT
	.align		4
        /*0034*/ 	.byte	0x02, 0x4a
	.zero		1
	.zero		1


	//----- nvinfo : EIATTR_EXIT_INSTR_OFFSETS
	.align		4
        /*0038*/ 	.byte	0x04, 0x1c
        /*003a*/ 	.short	(.L_250 - .L_249)


	//   ....[0]....
.L_249:
        /*003c*/ 	.word	0x00000070


	//   ....[1]....
        /*0040*/ 	.word	0x00000100


	//----- nvinfo : EIATTR_CBANK_PARAM_SIZE
	.align		4
.L_250:
        /*0044*/ 	.byte	0x03, 0x19
        /*0046*/ 	.short	0x000c


	//----- nvinfo : EIATTR_PARAM_CBANK
	.align		4
        /*0048*/ 	.byte	0x04, 0x0a
        /*004a*/ 	.short	(.L_252 - .L_251)
	.align		4
.L_251:
        /*004c*/ 	.word	index@(.nv.constant0._Z20cardinaljacobipdf_17Pyi)
        /*0050*/ 	.short	0x0380
        /*0052*/ 	.short	0x000c


	//----- nvinfo : EIATTR_SW_WAR
	.align		4
.L_252:
        /*0054*/ 	.byte	0x04, 0x36
        /*0056*/ 	.short	(.L_254 - .L_253)
.L_253:
        /*0058*/ 	.word	0x00000008
.L_254:


//--------------------- .nv.info._Z20cardinaljacobipdf_16Pyi --------------------------
	.section	.nv.info._Z20cardinaljacobipdf_16Pyi,"",@"SHT_CUDA_INFO"
	.sectionflags	@""
	.align	4


	//----- nvinfo : EIATTR_CUDA_API_VERSION
	.align		4
        /*0000*/ 	.byte	0x04, 0x37
        /*0002*/ 	.short	(.L_256 - .L_255)
.L_255:
        /*0004*/ 	.word	0x00000082


	//----- nvinfo : EIATTR_KPARAM_INFO
	.align		4
.L_256:
        /*0008*/ 	.byte	0x04, 0x17
        /*000a*/ 	.short	(.L_258 - .L_257)
.L_257:
        /*000c*/ 	.word	0x00000000
        /*0010*/ 	.short	0x0001
        /*0012*/ 	.short	0x0008
        /*0014*/ 	.byte	0x00, 0xf0, 0x11, 0x00


	//----- nvinfo : EIATTR_KPARAM_INFO
	.align		4
.L_258:
        /*0018*/ 	.byte	0x04, 0x17
        /*001a*/ 	.short	(.L_260 - .L_259)
.L_259:
        /*001c*/ 	.word	0x00000000
        /*0020*/ 	.short	0x0000
        /*0022*/ 	.short	0x0000
        /*0024*/ 	.byte	0x00, 0xf5, 0x21, 0x00


	//----- nvinfo : EIATTR_SPARSE_MMA_MASK
	.align		4
.L_260:
        /*0028*/ 	.byte	0x03, 0x50
        /*002a*/ 	.short	0x0000


	//----- nvinfo : EIATTR_MAXREG_COUNT
	.align		4
        /*002c*/ 	.byte	0x03, 0x1b
        /*002e*/ 	.short	0x00ff


	//----- nvinfo : EIATTR_MERCURY_ISA_VERSION
	.align		4
        /*0030*/ 	.byte	0x03, 0x5f
        /*0032*/ 	.short	0x0101


	//----- nvinfo : EIATTR_VRC_CTA_INIT_COUNT
	.align		4
        /*0034*/ 	.byte	0x02, 0x4a
	.zero		1
	.zero		1


	//----- nvinfo : EIATTR_EXIT_INSTR_OFFSETS
	.align		4
        /*0038*/ 	.byte	0x04, 0x1c
        /*003a*/ 	.short	(.L_262 - .L_261)


	//   ....[0]....
.L_261:
        /*003c*/ 	.word	0x00000070


	//   ....[1]....
        /*0040*/ 	.word	0x000000f0


	//----- nvinfo : EIATTR_CBANK_PARAM_SIZE
	.align		4
.L_262:
        /*0044*/ 	.byte	0x03, 0x19
        /*0046*/ 	.short	0x000c


	//----- nvinfo : EIATTR_PARAM_CBANK
	.align		4
        /*0048*/ 	.byte	0x04, 0x0a
        /*004a*/ 	.short	(.L_264 - .L_263)
	.align		4
.L_263:
        /*004c*/ 	.word	index@(.nv.constant0._Z20cardinaljacobipdf_16Pyi)
        /*0050*/ 	.short	0x0380
        /*0052*/ 	.short	0x000c


	//----- nvinfo : EIATTR_SW_WAR
	.align		4
.L_264:
        /*0054*/ 	.byte	0x04, 0x36
        /*0056*/ 	.short	(.L_266 - .L_265)
.L_265:
        /*0058*/ 	.word	0x00000008
.L_266:


//--------------------- .nv.info._Z20cardinaljacobipdf_15Pyi --------------------------
	.section	.nv.info._Z20cardinaljacobipdf_15Pyi,"",@"SHT_CUDA_INFO"
	.sectionflags	@""
	.align	4


	//----- nvinfo : EIATTR_CUDA_API_VERSION
	.align		4
        /*0000*/ 	.byte	0x04, 0x37
        /*0002*/ 	.short	(.L_268 - .L_267)
.L_267:
        /*0004*/ 	.word	0x00000082


	//----- nvinfo : EIATTR_KPARAM_INFO
	.align		4
.L_268:
        /*0008*/ 	.byte	0x04, 0x17
        /*000a*/ 	.short	(.L_270 - .L_269)
.L_269:
        /*000c*/ 	.word	0x00000000
        /*0010*/ 	.short	0x0001
        /*0012*/ 	.short	0x0008
        /*0014*/ 	.byte	0x00, 0xf0, 0x11, 0x00


	//----- nvinfo : EIATTR_KPARAM_INFO
	.align		4
.L_270:
        /*0018*/ 	.byte	0x04, 0x17
        /*001a*/ 	.short	(.L_272 - .L_271)
.L_271:
        /*001c*/ 	.word	0x00000000
        /*0020*/ 	.short	0x0000
        /*0022*/ 	.short	0x0000
        /*0024*/ 	.byte	0x00, 0xf5, 0x21, 0x00


	//----- nvinfo : EIATTR_SPARSE_MMA_MASK
	.align		4
.L_272:
        /*0028*/ 	.byte	0x03, 0x50
        /*002a*/ 	.short	0x0000


	//----- nvinfo : EIATTR_MAXREG_COUNT
	.align		4
        /*002c*/ 	.byte	0x03, 0x1b
        /*002e*/ 	.short	0x00ff


	//----- nvinfo : EIATTR_MERCURY_ISA_VERSION
	.align		4
        /*0030*/ 	.byte	0x03, 0x5f
        /*0032*/ 	.short	0x0101


	//----- nvinfo : EIATTR_VRC_CTA_INIT_COUNT
	.align		4
        /*0034*/ 	.byte	0x02, 0x4a
	.zero		1
	.zero		1


	//----- nvinfo : EIATTR_EXIT_INSTR_OFFSETS
	.align		4
        /*0038*/ 	.byte	0x04, 0x1c
        /*003a*/ 	.short	(.L_274 - .L_273)


	//   ....[0]....
.L_273:
        /*003c*/ 	.word	0x00000070


	//   ....[1]....
        /*0040*/ 	.word	0x000000f0


	//----- nvinfo : EIATTR_CBANK_PARAM_SIZE
	.align		4
.L_274:
        /*0044*/ 	.byte	0x03, 0x19
        /*0046*/ 	.short	0x000c


	//----- nvinfo : EIATTR_PARAM_CBANK
	.align		4
        /*0048*/ 	.byte	0x04, 0x0a
        /*004a*/ 	.short	(.L_276 - .L_275)
	.align		4
.L_275:
        /*004c*/ 	.word	index@(.nv.constant0._Z20cardinaljacobipdf_15Pyi)
        /*0050*/ 	.short	0x0380
        /*0052*/ 	.short	0x000c


	//----- nvinfo : EIATTR_SW_WAR
	.align		4
.L_276:
        /*0054*/ 	.byte	0x04, 0x36
        /*0056*/ 	.short	(.L_278 - .L_277)
.L_277:
        /*0058*/ 	.word	0x00000008
.L_278:


//--------------------- .nv.info._Z20cardinaljacobipdf_14Pyi --------------------------
	.section	.nv.info._Z20cardinaljacobipdf_14Pyi,"",@"SHT_CUDA_INFO"
	.sectionflags	@""
	.align	4


	//----- nvinfo : EIATTR_CUDA_API_VERSION
	.align		4
        /*0000*/ 	.byte	0x04, 0x37
        /*0002*/ 	.short	(.L_280 - .L_279)
.L_279:
        /*0004*/ 	.word	0x00000082


	//----- nvinfo : EIATTR_KPARAM_INFO
	.align		4
.L_280:
        /*0008*/ 	.byte	0x04, 0x17
        /*000a*/ 	.short	(.L_282 - .L_281)
.L_281:
        /*000c*/ 	.word	0x00000000
        /*0010*/ 	.short	0x0001
        /*0012*/ 	.short	0x0008
        /*0014*/ 	.byte	0x00, 0xf0, 0x11, 0x00


	//----- nvinfo : EIATTR_KPARAM_INFO
	.align		4
.L_282:
        /*0018*/ 	.byte	0x04, 0x17
        /*001a*/ 	.short	(.L_284 - .L_283)
.L_283:
        /*001c*/ 	.word	0x00000000
        /*0020*/ 	.short	0x0000
        /*0022*/ 	.short	0x0000
        /*0024*/ 	.byte	0x00, 0xf5, 0x21, 0x00


	//----- nvinfo : EIATTR_SPARSE_MMA_MASK
	.align		4
.L_284:
        /*0028*/ 	.byte	0x03, 0x50
        /*002a*/ 	.short	0x0000


	//----- nvinfo : EIATTR_MAXREG_COUNT
	.align		4
        /*002c*/ 	.byte	0x03, 0x1b
        /*002e*/ 	.short	0x00ff


	//----- nvinfo : EIATTR_MERCURY_ISA_VERSION
	.align		4
        /*0030*/ 	.byte	0x03, 0x5f
        /*0032*/ 	.short	0x0101


	//----- nvinfo : EIATTR_VRC_CTA_INIT_COUNT
	.align		4
        /*0034*/ 	.byte	0x02, 0x4a
	.zero		1
	.zero		1


	//----- nvinfo : EIATTR_EXIT_INSTR_OFFSETS
	.align		4
        /*0038*/ 	.byte	0x04, 0x1c
        /*003a*/ 	.short	(.L_286 - .L_285)


	//   ....[0]....
.L_285:
        /*003c*/ 	.word	0x00000070


	//   ....[1]....
        /*0040*/ 	.word	0x00000120


	//----- nvinfo : EIATTR_CBANK_PARAM_SIZE
	.align		4
.L_286:
        /*0044*/ 	.byte	0x03, 0x19
        /*0046*/ 	.short	0x000c


	//----- nvinfo : EIATTR_PARAM_CBANK
	.align		4
        /*0048*/ 	.byte	0x04, 0x0a
        /*004a*/ 	.short	(.L_288 - .L_287)
	.align		4
.L_287:
        /*004c*/ 	.word	index@(.nv.constant0._Z20cardinaljacobipdf_14Pyi)
        /*0050*/ 	.short	0x0380
        /*0052*/ 	.short	0x000c


	//----- nvinfo : EIATTR_SW_WAR
	.align		4
.L_288:
        /*0054*/ 	.byte	0x04, 0x36
        /*0056*/ 	.short	(.L_290 - .L_289)
.L_289:
        /*0058*/ 	.word	0x00000008
.L_290:


//--------------------- .nv.info._Z20cardinaljacobipdf_13Pyi --------------------------
	.section	.nv.info._Z20cardinaljacobipdf_13Pyi,"",@"SHT_CUDA_INFO"
	.sectionflags	@""
	.align	4


	//----- nvinfo : EIATTR_CUDA_API_VERSION
	.align		4
        /*0000*/ 	.byte	0x04, 0x37
        /*0002*/ 	.short	(.L_292 - .L_291)
.L_291:
        /*0004*/ 	.word	0x00000082


	//----- nvinfo : EIATTR_KPARAM_INFO
	.align		4
.L_292:
        /*0008*/ 	.byte	0x04, 0x17
        /*000a*/ 	.short	(.L_294 - .L_293)
.L_293:
        /*000c*/ 	.word	0x00000000
        /*0010*/ 	.short	0x0001
        /*0012*/ 	.short	0x0008
        /*0014*/ 	.byte	0x00, 0xf0, 0x11, 0x00


	//----- nvinfo : EIATTR_KPARAM_INFO
	.align		4
.L_294:
        /*0018*/ 	.byte	0x04, 0x17
        /*001a*/ 	.short	(.L_296 - .L_295)
.L_295:
        /*001c*/ 	.word	0x00000000
        /*0020*/ 	.short	0x0000
        /*0022*/ 	.short	0x0000
        /*0024*/ 	.byte	0x00, 0xf5, 0x21, 0x00


	//----- nvinfo : EIATTR_SPARSE_MMA_MASK
	.align		4
.L_296:
        /*0028*/ 	.byte	0x03, 0x50
        /*002a*/ 	.short	0x0000


	//----- nvinfo : EIATTR_MAXREG_COUNT
	.align		4
        /*002c*/ 	.byte	0x03, 0x1b
        /*002e*/ 	.short	0x00ff


	//----- nvinfo : EIATTR_MERCURY_ISA_VERSION
	.align		4
        /*0030*/ 	.byte	0x03, 0x5f
        /*0032*/ 	.short	0x0101


	//----- nvinfo : EIATTR_VRC_CTA_INIT_COUNT
	.align		4
        /*0034*/ 	.byte	0x02, 0x4a
	.zero		1
	.zero		1


	//----- nvinfo : EIATTR_EXIT_INSTR_OFFSETS
	.align		4
        /*0038*/ 	.byte	0x04, 0x1c
        /*003a*/ 	.short	(.L_298 - .L_297)


	//   ....[0]....
.L_297:
        /*003c*/ 	.word	0x00000070


	//   ....[1]....
        /*0040*/ 	.word	0x00000100


	//----- nvinfo : EIATTR_CBANK_PARAM_SIZE
	.align		4
.L_298:
        /*0044*/ 	.byte	0x03, 0x19
        /*0046*/ 	.short	0x000c


	//----- nvinfo : EIATTR_PARAM_CBANK
	.align		4
        /*0048*/ 	.byte	0x04, 0x0a
        /*004a*/ 	.short	(.L_300 - .L_299)
	.align		4
.L_299:
        /*004c*/ 	.word	index@(.nv.constant0._Z20cardinaljacobipdf_13Pyi)
        /*0050*/ 	.short	0x0380
        /*0052*/ 	.short	0x000c


	//----- nvinfo : EIATTR_SW_WAR
	.align		4
.L_300:
        /*0054*/ 	.byte	0x04, 0x36
        /*0056*/ 	.short	(.L_302 - .L_301)
.L_301:
        /*0058*/ 	.word	0x00000008
.L_302:


//--------------------- .nv.info._Z20cardinaljacobipdf_12Pyi --------------------------
	.section	.nv.info._Z20cardinaljacobipdf_12Pyi,"",@"SHT_CUDA_INFO"
	.sectionflags	@""
	.align	4


	//----- nvinfo : EIATTR_CUDA_API_VERSION
	.align		4
        /*0000*/ 	.byte	0x04, 0x37
        /*0002*/ 	.short	(.L_304 - .L_303)
.L_303:
        /*0004*/ 	.word	0x00000082


	//----- nvinfo : EIATTR_KPARAM_INFO
	.align		4
.L_304:
        /*0008*/ 	.byte	0x04, 0x17
        /*000a*/ 	.short	(.L_306 - .L_305)
.L_305:
        /*000c*/ 	.word	0x00000000
        /*0010*/ 	.short	0x0001
        /*0012*/ 	.short	0x0008
        /*0014*/ 	.byte	0x00, 0xf0, 0x11, 0x00


	//----- nvinfo : EIATTR_KPARAM_INFO
	.align		4
.L_306:
        /*0018*/ 	.byte	0x04, 0x17
        /*001a*/ 	.short	(.L_308 - .L_307)
.L_307:
        /*001c*/ 	.word	0x00000000
        /*0020*/ 	.short	0x0000
        /*0022*/ 	.short	0x0000
        /*0024*/ 	.byte	0x00, 0xf5, 0x21, 0x00


	//----- nvinfo : EIATTR_SPARSE_MMA_MASK
	.align		4
.L_308:
        /*0028*/ 	.byte	0x03, 0x50
        /*002a*/ 	.short	0x0000


	//----- nvinfo : EIATTR_MAXREG_COUNT
	.align		4
        /*002c*/ 	.byte	0x03, 0x1b
        /*002e*/ 	.short	0x00ff


	//----- nvinfo : EIATTR_MERCURY_ISA_VERSION
	.align		4
        /*0030*/ 	.byte	0x03, 0x5f
        /*0032*/ 	.short	0x0101


	//----- nvinfo : EIATTR_VRC_CTA_INIT_COUNT
	.align		4
        /*0034*/ 	.byte	0x02, 0x4a
	.zero		1
	.zero		1


	//----- nvinfo : EIATTR_EXIT_INSTR_OFFSETS
	.align		4
        /*0038*/ 	.byte	0x04, 0x1c
        /*003a*/ 	.short	(.L_310 - .L_309)


	//   ....[0]....
.L_309:
        /*003c*/ 	.word	0x00000070


	//   ....[1]....
        /*0040*/ 	.word	0x000000f0


	//----- nvinfo : EIATTR_CBANK_PARAM_SIZE
	.align		4
.L_310:
        /*0044*/ 	.byte	0x03, 0x19
        /*0046*/ 	.short	0x000c


	//----- nvinfo : EIATTR_PARAM_CBANK
	.align		4
        /*0048*/ 	.byte	0x04, 0x0a
        /*004a*/ 	.short	(.L_312 - .L_311)
	.align		4
.L_311:
        /*004c*/ 	.word	index@(.nv.constant0._Z20cardinaljacobipdf_12Pyi)
        /*0050*/ 	.short	0x0380
        /*0052*/ 	.short	0x000c


	//----- nvinfo : EIATTR_SW_WAR
	.align		4
.L_312:
        /*0054*/ 	.byte	0x04, 0x36
        /*0056*/ 	.short	(.L_314 - .L_313)
.L_313:
        /*0058*/ 	.word	0x00000008
.L_314:


//--------------------- .nv.info._Z20cardinaljacobipdf_11Pyi --------------------------
	.section	.nv.info._Z20cardinaljacobipdf_11Pyi,"",@"SHT_CUDA_INFO"
	.sectionflags	@""
	.align	4


	//----- nvinfo : EIATTR_CUDA_API_VERSION
	.align		4
        /*0000*/ 	.byte	0x04, 0x37
        /*0002*/ 	.short	(.L_316 - .L_315)
.L_315:
        /*0004*/ 	.word	0x00000082


	//----- nvinfo : EIATTR_KPARAM_INFO
	.align		4
.L_316:
        /*0008*/ 	.byte	0x04, 0x17
        /*000a*/ 	.short	(.L_318 - .L_317)
.L_317:
        /*000c*/ 	.word	0x00000000
        /*0010*/ 	.short	0x0001
        /*0012*/ 	.short	0x0008
        /*0014*/ 	.byte	0x00, 0xf0, 0x11, 0x00


	//----- nvinfo : EIATTR_KPARAM_INFO
	.align		4
.L_318:
        /*0018*/ 	.byte	0x04, 0x17
        /*001a*/ 	.short	(.L_320 - .L_319)
.L_319:
        /*001c*/ 	.word	0x00000000
        /*0020*/ 	.short	0x0000
        /*0022*/ 	.short	0x0000
        /*0024*/ 	.byte	0x00, 0xf5, 0x21, 0x00


	//----- nvinfo : EIATTR_SPARSE_MMA_MASK
	.align		4
.L_320:
        /*0028*/ 	.byte	0x03, 0x50
        /*002a*/ 	.short	0x0000


	//----- nvinfo : EIATTR_MAXREG_COUNT
	.align		4
        /*002c*/ 	.byte	0x03, 0x1b
        /*002e*/ 	.short	0x00ff


	//----- nvinfo : EIATTR_MERCURY_ISA_VERSION
	.align		4
        /*0030*/ 	.byte	0x03, 0x5f
        /*0032*/ 	.short	0x0101


	//----- nvinfo : EIATTR_VRC_CTA_INIT_COUNT
	.align		4
        /*0034*/ 	.byte	0x02, 0x4a
	.zero		1
	.zero		1


	//----- nvinfo : EIATTR_EXIT_INSTR_OFFSETS
	.align		4
        /*0038*/ 	.byte	0x04, 0x1c
        /*003a*/ 	.short	(.L_322 - .L_321)


	//   ....[0]....
.L_321:
        /*003c*/ 	.word	0x00000070


	//   ....[1]....
        /*0040*/ 	.word	0x000000e0


	//----- nvinfo : EIATTR_CBANK_PARAM_SIZE
	.align		4
.L_322:
        /*0044*/ 	.byte	0x03, 0x19
        /*0046*/ 	.short	0x000c


	//----- nvinfo : EIATTR_PARAM_CBANK
	.align		4
        /*0048*/ 	.byte	0x04, 0x0a
        /*004a*/ 	.short	(.L_324 - .L_323)
	.align		4
.L_323:
        /*004c*/ 	.word	index@(.nv.constant0._Z20cardinaljacobipdf_11Pyi)
        /*0050*/ 	.short	0x0380
        /*0052*/ 	.short	0x000c


	//----- nvinfo : EIATTR_SW_WAR
	.align		4
.L_324:
        /*0054*/ 	.byte	0x04, 0x36
        /*0056*/ 	.short	(.L_326 - .L_325)
.L_325:
        /*0058*/ 	.word	0x00000008
.L_326:


//--------------------- .nv.info._Z20cardinaljacobipdf_10Pyi --------------------------
	.section	.nv.info._Z20cardinaljacobipdf_10Pyi,"",@"SHT_CUDA_INFO"
	.sectionflags	@""
	.align	4


	//----- nvinfo : EIATTR_CUDA_API_VERSION
	.align		4
        /*0000*/ 	.byte	0x04, 0x37
        /*0002*/ 	.short	(.L_328 - .L_327)
.L_327:
        /*0004*/ 	.word	0x00000082


	//----- nvinfo : EIATTR_KPARAM_INFO
	.align		4
.L_328:
        /*0008*/ 	.byte	0x04, 0x17
        /*000a*/ 	.short	(.L_330 - .L_329)
.L_329:
        /*000c*/ 	.word	0x00000000
        /*0010*/ 	.short	0x0001
        /*0012*/ 	.short	0x0008
        /*0014*/ 	.byte	0x00, 0xf0, 0x11, 0x00


	//----- nvinfo : EIATTR_KPARAM_INFO
	.align		4
.L_330:
        /*0018*/ 	.byte	0x04, 0x17
        /*001a*/ 	.short	(.L_332 - .L_331)
.L_331:
        /*001c*/ 	.word	0x00000000
        /*0020*/ 	.short	0x0000
        /*0022*/ 	.short	0x0000
        /*0024*/ 	.byte	0x00, 0xf5, 0x21, 0x00


	//----- nvinfo : EIATTR_SPARSE_MMA_MASK
	.align		4
.L_332:
        /*0028*/ 	.byte	0x03, 0x50
        /*002a*/ 	.short	0x0000


	//----- nvinfo : EIATTR_MAXREG_COUNT
	.align		4
        /*002c*/ 	.byte	0x03, 0x1b
        /*002e*/ 	.short	0x00ff


	//----- nvinfo : EIATTR_MERCURY_ISA_VERSION
	.align		4
        /*0030*/ 	.byte	0x03, 0x5f
        /*0032*/ 	.short	0x0101


	//----- nvinfo : EIATTR_VRC_CTA_INIT_COUNT
	.align		4
        /*0034*/ 	.byte	0x02, 0x4a
	.zero		1
	.zero		1


	//----- nvinfo : EIATTR_EXIT_INSTR_OFFSETS
	.align		4
        /*0038*/ 	.byte	0x04, 0x1c
        /*003a*/ 	.short	(.L_334 - .L_333)


	//   ....[0]....
.L_333:
        /*003c*/ 	.word	0x00000070


	//   ....[1]....
        /*0040*/ 	.word	0x000000f0


	//----- nvinfo : EIATTR_CBANK_PARAM_SIZE
	.align		4
.L_334:
        /*0044*/ 	.byte	0x03, 0x19
        /*0046*/ 	.short	0x000c


	//----- nvinfo : EIATTR_PARAM_CBANK
	.align		4
        /*0048*/ 	.byte	0x04, 0x0a
        /*004a*/ 	.short	(.L_336 - .L_335)
	.align		4
.L_335:
        /*004c*/ 	.word	index@(.nv.constant0._Z20cardinaljacobipdf_10Pyi)
        /*0050*/ 	.short	0x0380
        /*0052*/ 	.short	0x000c


	//----- nvinfo : EIATTR_SW_WAR
	.align		4
.L_336:
        /*0054*/ 	.byte	0x04, 0x36
        /*0056*/ 	.short	(.L_338 - .L_337)
.L_337:
        /*0058*/ 	.word	0x00000008
.L_338:


//--------------------- .nv.info._Z19cardinaljacobipdf_9Pyi --------------------------
	.section	.nv.info._Z19cardinaljacobipdf_9Pyi,"",@"SHT_CUDA_INFO"
	.sectionflags	@""
	.align	4


	//----- nvinfo : EIATTR_CUDA_API_VERSION
	.align		4
        /*0000*/ 	.byte	0x04, 0x37
        /*0002*/ 	.short	(.L_340 - .L_339)
.L_339:
        /*0004*/ 	.word	0x00000082


	//----- nvinfo : EIATTR_KPARAM_INFO
	.align		4
.L_340:
        /*0008*/ 	.byte	0x04, 0x17
        /*000a*/ 	.short	(.L_342 - .L_341)
.L_341:
        /*000c*/ 	.word	0x00000000
        /*0010*/ 	.short	0x0001
        /*0012*/ 	.short	0x0008
        /*0014*/ 	.byte	0x00, 0xf0, 0x11, 0x00


	//----- nvinfo : EIATTR_KPARAM_INFO
	.align		4
.L_342:
        /*0018*/ 	.byte	0x04, 0x17
        /*001a*/ 	.short	(.L_344 - .L_343)
.L_343:
        /*001c*/ 	.word	0x00000000
        /*0020*/ 	.short	0x0000
        /*0022*/ 	.short	0x0000
        /*0024*/ 	.byte	0x00, 0xf5, 0x21, 0x00


	//----- nvinfo : EIATTR_SPARSE_MMA_MASK
	.align		4
.L_344:
        /*0028*/ 	.byte	0x03, 0x50
        /*002a*/ 	.short	0x0000


	//----- nvinfo : EIATTR_MAXREG_COUNT
	.align		4
        /*002c*/ 	.byte	0x03, 0x1b
        /*002e*/ 	.short	0x00ff


	//----- nvinfo : EIATTR_MERCURY_ISA_VERSION
	.align		4
        /*0030*/ 	.byte	0x03, 0x5f
        /*0032*/ 	.short	0x0101


	//----- nvinfo : EIATTR_VRC_CTA_INIT_COUNT
	.align		4
        /*0034*/ 	.byte	0x02, 0x4a
	.zero		1
	.zero		1


	//----- nvinfo : EIATTR_EXIT_INSTR_OFFSETS
	.align		4
        /*0038*/ 	.byte	0x04, 0x1c
        /*003a*/ 	.short	(.L_346 - .L_345)


	//   ....[0]....
.L_345:
        /*003c*/ 	.word	0x00000070


	//   ....[1]....
        /*0040*/ 	.word	0x00000100


	//----- nvinfo : EIATTR_CBANK_PARAM_SIZE
	.align		4
.L_346:
        /*0044*/ 	.byte	0x03, 0x19
        /*0046*/ 	.short	0x000c


	//----- nvinfo : EIATTR_PARAM_CBANK
	.align		4
        /*0048*/ 	.byte	0x04, 0x0a
        /*004a*/ 	.short	(.L_348 - .L_347)
	.align		4
.L_347:
        /*004c*/ 	.word	index@(.nv.constant0._Z19cardinaljacobipdf_9Pyi)
        /*0050*/ 	.short	0x0380
        /*0052*/ 	.short	0x000c


	//----- nvinfo : EIATTR_SW_WAR
	.align		4
.L_348:
        /*0054*/ 	.byte	0x04, 0x36
        /*0056*/ 	.short	(.L_350 - .L_349)
.L_349:
        /*0058*/ 	.word	0x00000008
.L_350:


//--------------------- .nv.info._Z19cardinaljacobipdf_8Pyi --------------------------
	.section	.nv.info._Z19cardinaljacobipdf_8Pyi,"",@"SHT_CUDA_INFO"
	.sectionflags	@""
	.align	4


	//----- nvinfo : EIATTR_CUDA_API_VERSION
	.align		4
        /*0000*/ 	.byte	0x04, 0x37
        /*0002*/ 	.short	(.L_352 - .L_351)
.L_351:
        /*0004*/ 	.word	0x00000082


	//----- nvinfo : EIATTR_KPARAM_INFO
	.align		4
.L_352:
        /*0008*/ 	.byte	0x04, 0x17
        /*000a*/ 	.short	(.L_354 - .L_353)
.L_353:
        /*000c*/ 	.word	0x00000000
        /*0010*/ 	.short	0x0001
        /*0012*/ 	.short	0x0008
        /*0014*/ 	.byte	0x00, 0xf0, 0x11, 0x00


	//----- nvinfo : EIATTR_KPARAM_INFO
	.align		4
.L_354:
        /*0018*/ 	.byte	0x04, 0x17
        /*001a*/ 	.short	(.L_356 - .L_355)
.L_355:
        /*001c*/ 	.word	0x00000000
        /*0020*/ 	.short	0x0000
        /*0022*/ 	.short	0x0000
        /*0024*/ 	.byte	0x00, 0xf5, 0x21, 0x00


	//----- nvinfo : EIATTR_SPARSE_MMA_MASK
	.align		4
.L_356:
        /*0028*/ 	.byte	0x03, 0x50
        /*002a*/ 	.short	0x0000


	//----- nvinfo : EIATTR_MAXREG_COUNT
	.align		4
        /*002c*/ 	.byte	0x03, 0x1b
        /*002e*/ 	.short	0x00ff


	//----- nvinfo : EIATTR_MERCURY_ISA_VERSION
	.align		4
        /*0030*/ 	.byte	0x03, 0x5f
        /*0032*/ 	.short	0x0101


	//----- nvinfo : EIATTR_VRC_CTA_INIT_COUNT
	.align		4
        /*0034*/ 	.byte	0x02, 0x4a
	.zero		1
	.zero		1


	//----- nvinfo : EIATTR_EXIT_INSTR_OFFSETS
	.align		4
        /*0038*/ 	.byte	0x04, 0x1c
        /*003a*/ 	.short	(.L_358 - .L_357)


	//   ....[0]....
.L_357:
        /*003c*/ 	.word	0x00000070


	//   ....[1]....
        /*0040*/ 	.word	0x000000f0


	//----- nvinfo : EIATTR_CBANK_PARAM_SIZE
	.align		4
.L_358:
        /*0044*/ 	.byte	0x03, 0x19
        /*0046*/ 	.short	0x000c


	//----- nvinfo : EIATTR_PARAM_CBANK
	.align		4
        /*0048*/ 	.byte	0x04, 0x0a
        /*004a*/ 	.short	(.L_360 - .L_359)
	.align		4
.L_359:
        /*004c*/ 	.word	index@(.nv.constant0._Z19cardinaljacobipdf_8Pyi)
        /*0050*/ 	.short	0x0380
        /*0052*/ 	.short	0x000c


	//----- nvinfo : EIATTR_SW_WAR
	.align		4
.L_360:
        /*0054*/ 	.byte	0x04, 0x36
        /*0056*/ 	.short	(.L_362 - .L_361)
.L_361:
        /*0058*/ 	.word	0x00000008
.L_362:


//--------------------- .nv.info._Z19cardinaljacobipdf_7Pyi --------------------------
	.section	.nv.info._Z19cardinaljacobipdf_7Pyi,"",@"SHT_CUDA_INFO"
	.sectionflags	@""
	.align	4


	//----- nvinfo : EIATTR_CUDA_API_VERSION
	.align		4
        /*0000*/ 	.byte	0x04, 0x37
        /*0002*/ 	.short	(.L_364 - .L_363)
.L_363:
        /*0004*/ 	.word	0x00000082


	//----- nvinfo : EIATTR_KPARAM_INFO
	.align		4
.L_364:
        /*0008*/ 	.byte	0x04, 0x17
        /*000a*/ 	.short	(.L_366 - .L_365)
.L_365:
        /*000c*/ 	.word	0x00000000
        /*0010*/ 	.short	0x0001
        /*0012*/ 	.short	0x0008
        /*0014*/ 	.byte	0x00, 0xf0, 0x11, 0x00


	//----- nvinfo : EIATTR_KPARAM_INFO
	.align		4
.L_366:
        /*0018*/ 	.byte	0x04, 0x17
        /*001a*/ 	.short	(.L_368 - .L_367)
.L_367:
        /*001c*/ 	.word	0x00000000
        /*0020*/ 	.short	0x0000
        /*0022*/ 	.short	0x0000
        /*0024*/ 	.byte	0x00, 0xf5, 0x21, 0x00


	//----- nvinfo : EIATTR_SPARSE_MMA_MASK
	.align		4
.L_368:
        /*0028*/ 	.byte	0x03, 0x50
        /*002a*/ 	.short	0x0000


	//----- nvinfo : EIATTR_MAXREG_COUNT
	.align		4
        /*002c*/ 	.byte	0x03, 0x1b
        /*002e*/ 	.short	0x00ff


	//----- nvinfo : EIATTR_MERCURY_ISA_VERSION
	.align		4
        /*0030*/ 	.byte	0x03, 0x5f
        /*0032*/ 	.short	0x0101


	//----- nvinfo : EIATTR_VRC_CTA_INIT_COUNT
	.align		4
        /*0034*/ 	.byte	0x02, 0x4a
	.zero		1
	.zero		1


	//----- nvinfo : EIATTR_EXIT_INSTR_OFFSETS
	.align		4
        /*0038*/ 	.byte	0x04, 0x1c
        /*003a*/ 	.short	(.L_370 - .L_369)


	//   ....[0]....
.L_369:
        /*003c*/ 	.word	0x00000070


	//   ....[1]....
        /*0040*/ 	.word	0x000000e0


	//----- nvinfo : EIATTR_CBANK_PARAM_SIZE
	.align		4
.L_370:
        /*0044*/ 	.byte	0x03, 0x19
        /*0046*/ 	.short	0x000c


	//----- nvinfo : EIATTR_PARAM_CBANK
	.align		4
        /*0048*/ 	.byte	0x04, 0x0a
        /*004a*/ 	.short	(.L_372 - .L_371)
	.align		4
.L_371:
        /*004c*/ 	.word	index@(.nv.constant0._Z19cardinaljacobipdf_7Pyi)
        /*0050*/ 	.short	0x0380
        /*0052*/ 	.short	0x000c


	//----- nvinfo : EIATTR_SW_WAR
	.align		4
.L_372:
        /*0054*/ 	.byte	0x04, 0x36
        /*0056*/ 	.short	(.L_374 - .L_373)
.L_373:
        /*0058*/ 	.word	0x00000008
.L_374:


//--------------------- .nv.info._Z19cardinaljacobipdf_6Pyi --------------------------
	.section	.nv.info._Z19cardinaljacobipdf_6Pyi,"",@"SHT_CUDA_INFO"
	.sectionflags	@""
	.align	4


	//----- nvinfo : EIATTR_CUDA_API_VERSION
	.align		4
        /*0000*/ 	.byte	0x04, 0x37
        /*0002*/ 	.short	(.L_376 - .L_375)
.L_375:
        /*0004*/ 	.word	0x00000082


	//----- nvinfo : EIATTR_KPARAM_INFO
	.align		4
.L_376:
        /*0008*/ 	.byte	0x04, 0x17
        /*000a*/ 	.short	(.L_378 - .L_377)
.L_377:
        /*000c*/ 	.word	0x00000000
        /*0010*/ 	.short	0x0001
        /*0012*/ 	.short	0x0008
        /*0014*/ 	.byte	0x00, 0xf0, 0x11, 0x00


	//----- nvinfo : EIATTR_KPARAM_INFO
	.align		4
.L_378:
        /*0018*/ 	.byte	0x04, 0x17
        /*001a*/ 	.short	(.L_380 - .L_379)
.L_379:
        /*001c*/ 	.word	0x00000000
        /*0020*/ 	.short	0x0000
        /*0022*/ 	.short	0x0000
        /*0024*/ 	.byte	0x00, 0xf5, 0x21, 0x00


	//----- nvinfo : EIATTR_SPARSE_MMA_MASK
	.align		4
.L_380:
        /*0028*/ 	.byte	0x03, 0x50
        /*002a*/ 	.short	0x0000


	//----- nvinfo : EIATTR_MAXREG_COUNT
	.align		4
        /*002c*/ 	.byte	0x03, 0x1b
        /*002e*/ 	.short	0x00ff


	//----- nvinfo : EIATTR_MERCURY_ISA_VERSION
	.align		4
        /*0030*/ 	.byte	0x03, 0x5f
        /*0032*/ 	.short	0x0101


	//----- nvinfo : EIATTR_VRC_CTA_INIT_COUNT
	.align		4
        /*0034*/ 	.byte	0x02, 0x4a
	.zero		1
	.zero		1


	//----- nvinfo : EIATTR_EXIT_INSTR_OFFSETS
	.align		4
        /*0038*/ 	.byte	0x04, 0x1c
        /*003a*/ 	.short	(.L_382 - .L_381)


	//   ....[0]....
.L_381:
        /*003c*/ 	.word	0x00000070


	//   ....[1]....
        /*0040*/ 	.word	0x000000f0


	//----- nvinfo : EIATTR_CBANK_PARAM_SIZE
	.align		4
.L_382:
        /*0044*/ 	.byte	0x03, 0x19
        /*0046*/ 	.short	0x000c


	//----- nvinfo : EIATTR_PARAM_CBANK
	.align		4
        /*0048*/ 	.byte	0x04, 0x0a
        /*004a*/ 	.short	(.L_384 - .L_383)
	.align		4
.L_383:
        /*004c*/ 	.word	index@(.nv.constant0._Z19cardinaljacobipdf_6Pyi)
        /*0050*/ 	.short	0x0380
        /*0052*/ 	.short	0x000c


	//----- nvinfo : EIATTR_SW_WAR
	.align		4
.L_384:
        /*0054*/ 	.byte	0x04, 0x36
        /*0056*/ 	.short	(.L_386 - .L_385)
.L_385:
        /*0058*/ 	.word	0x00000008
.L_386:


//--------------------- .nv.info._Z19cardinaljacobipdf_5Pyi --------------------------
	.section	.nv.info._Z19cardinaljacobipdf_5Pyi,"",@"SHT_CUDA_INFO"
	.sectionflags	@""
	.align	4


	//----- nvinfo : EIATTR_CUDA_API_VERSION
	.align		4
        /*0000*/ 	.byte	0x04, 0x37
        /*0002*/ 	.short	(.L_388 - .L_387)
.L_387:
        /*0004*/ 	.word	0x00000082


	//----- nvinfo : EIATTR_KPARAM_INFO
	.align		4
.L_388:
        /*0008*/ 	.byte	0x04, 0x17
        /*000a*/ 	.short	(.L_390 - .L_389)
.L_389:
        /*000c*/ 	.word	0x00000000
        /*0010*/ 	.short	0x0001
        /*0012*/ 	.short	0x0008
        /*0014*/ 	.byte	0x00, 0xf0, 0x11, 0x00


	//----- nvinfo : EIATTR_KPARAM_INFO
	.align		4
.L_390:
        /*0018*/ 	.byte	0x04, 0x17
        /*001a*/ 	.short	(.L_392 - .L_391)
.L_391:
        /*001c*/ 	.word	0x00000000
        /*0020*/ 	.short	0x0000
        /*0022*/ 	.short	0x0000
        /*0024*/ 	.byte	0x00, 0xf5, 0x21, 0x00


	//----- nvinfo : EIATTR_SPARSE_MMA_MASK
	.align		4
.L_392:
        /*0028*/ 	.byte	0x03, 0x50
        /*002a*/ 	.short	0x0000


	//----- nvinfo : EIATTR_MAXREG_COUNT
	.align		4
        /*002c*/ 	.byte	0x03, 0x1b
        /*002e*/ 	.short	0x00ff


	//----- nvinfo : EIATTR_MERCURY_ISA_VERSION
	.align		4
        /*0030*/ 	.byte	0x03, 0x5f
        /*0032*/ 	.short	0x0101


	//----- nvinfo : EIATTR_VRC_CTA_INIT_COUNT
	.align		4
        /*0034*/ 	.byte	0x02, 0x4a
	.zero		1
	.zero		1


	//----- nvinfo : EIATTR_EXIT_INSTR_OFFSETS
	.align		4
        /*0038*/ 	.byte	0x04, 0x1c
        /*003a*/ 	.short	(.L_394 - .L_393)


	//   ....[0]....
.L_393:
        /*003c*/ 	.word	0x00000070


	//   ....[1]....
        /*0040*/ 	.word	0x00000100


	//----- nvinfo : EIATTR_CBANK_PARAM_SIZE
	.align		4
.L_394:
        /*0044*/ 	.byte	0x03, 0x19
        /*0046*/ 	.short	0x000c


	//----- nvinfo : EIATTR_PARAM_CBANK
	.align		4
        /*0048*/ 	.byte	0x04, 0x0a
        /*004a*/ 	.short	(.L_396 - .L_395)
	.align		4
.L_395:
        /*004c*/ 	.word	index@(.nv.constant0._Z19cardinaljacobipdf_5Pyi)
        /*0050*/ 	.short	0x0380
        /*0052*/ 	.short	0x000c


	//----- nvinfo : EIATTR_SW_WAR
	.align		4
.L_396:
        /*0054*/ 	.byte	0x04, 0x36
        /*0056*/ 	.short	(.L_398 - .L_397)
.L_397:
        /*0058*/ 	.word	0x00000008
.L_398:


//--------------------- .nv.info._Z19cardinaljacobipdf_4Pyi --------------------------
	.section	.nv.info._Z19cardinaljacobipdf_4Pyi,"",@"SHT_CUDA_INFO"
	.sectionflags	@""
	.align	4


	//----- nvinfo : EIATTR_CUDA_API_VERSION
	.align		4
        /*0000*/ 	.byte	0x04, 0x37
        /*0002*/ 	.short	(.L_400 - .L_399)
.L_399:
        /*0004*/ 	.word	0x00000082


	//----- nvinfo : EIATTR_KPARAM_INFO
	.align		4
.L_400:
        /*0008*/ 	.byte	0x04, 0x17
        /*000a*/ 	.short	(.L_402 - .L_401)
.L_401:
        /*000c*/ 	.word	0x00000000
        /*0010*/ 	.short	0x0001
        /*0012*/ 	.short	0x0008
        /*0014*/ 	.byte	0x00, 0xf0, 0x11, 0x00


	//----- nvinfo : EIATTR_KPARAM_INFO
	.align		4
.L_402:
        /*0018*/ 	.byte	0x04, 0x17
        /*001a*/ 	.short	(.L_404 - .L_403)
.L_403:
        /*001c*/ 	.word	0x00000000
        /*0020*/ 	.short	0x0000
        /*0022*/ 	.short	0x0000
        /*0024*/ 	.byte	0x00, 0xf5, 0x21, 0x00


	//----- nvinfo : EIATTR_SPARSE_MMA_MASK
	.align		4
.L_404:
        /*0028*/ 	.byte	0x03, 0x50
        /*002a*/ 	.short	0x0000


	//----- nvinfo : EIATTR_MAXREG_COUNT
	.align		4
        /*002c*/ 	.byte	0x03, 0x1b
        /*002e*/ 	.short	0x00ff


	//----- nvinfo : EIATTR_MERCURY_ISA_VERSION
	.align		4
        /*0030*/ 	.byte	0x03, 0x5f
        /*0032*/ 	.short	0x0101


	//----- nvinfo : EIATTR_VRC_CTA_INIT_COUNT
	.align		4
        /*0034*/ 	.byte	0x02, 0x4a
	.zero		1
	.zero		1


	//----- nvinfo : EIATTR_EXIT_INSTR_OFFSETS
	.align		4
        /*0038*/ 	.byte	0x04, 0x1c
        /*003a*/ 	.short	(.L_406 - .L_405)


	//   ....[0]....
.L_405:
        /*003c*/ 	.word	0x00000070


	//   ....[1]....
        /*0040*/ 	.word	0x000000f0


	//----- nvinfo : EIATTR_CBANK_PARAM_SIZE
	.align		4
.L_406:
        /*0044*/ 	.byte	0x03, 0x19
        /*0046*/ 	.short	0x000c


	//----- nvinfo : EIATTR_PARAM_CBANK
	.align		4
        /*0048*/ 	.byte	0x04, 0x0a
        /*004a*/ 	.short	(.L_408 - .L_407)
	.align		4
.L_407:
        /*004c*/ 	.word	index@(.nv.constant0._Z19cardinaljacobipdf_4Pyi)
        /*0050*/ 	.short	0x0380
        /*0052*/ 	.short	0x000c


	//----- nvinfo : EIATTR_SW_WAR
	.align		4
.L_408:
        /*0054*/ 	.byte	0x04, 0x36
        /*0056*/ 	.short	(.L_410 - .L_409)
.L_409:
        /*0058*/ 	.word	0x00000008
.L_410:


//--------------------- .nv.info._Z19cardinaljacobipdf_3Pyi --------------------------
	.section	.nv.info._Z19cardinaljacobipdf_3Pyi,"",@"SHT_CUDA_INFO"
	.sectionflags	@""
	.align	4


	//----- nvinfo : EIATTR_CUDA_API_VERSION
	.align		4
        /*0000*/ 	.byte	0x04, 0x37
        /*0002*/ 	.short	(.L_412 - .L_411)
.L_411:
        /*0004*/ 	.word	0x00000082


	//----- nvinfo : EIATTR_KPARAM_INFO
	.align		4
.L_412:
        /*0008*/ 	.byte	0x04, 0x17
        /*000a*/ 	.short	(.L_414 - .L_413)
.L_413:
        /*000c*/ 	.word	0x00000000
        /*0010*/ 	.short	0x0001
        /*0012*/ 	.short	0x0008
        /*0014*/ 	.byte	0x00, 0xf0, 0x11, 0x00


	//----- nvinfo : EIATTR_KPARAM_INFO
	.align		4
.L_414:
        /*0018*/ 	.byte	0x04, 0x17
        /*001a*/ 	.short	(.L_416 - .L_415)
.L_415:
        /*001c*/ 	.word	0x00000000
        /*0020*/ 	.short	0x0000
        /*0022*/ 	.short	0x0000
        /*0024*/ 	.byte	0x00, 0xf5, 0x21, 0x00


	//----- nvinfo : EIATTR_SPARSE_MMA_MASK
	.align		4
.L_416:
        /*0028*/ 	.byte	0x03, 0x50
        /*002a*/ 	.short	0x0000


	//----- nvinfo : EIATTR_MAXREG_COUNT
	.align		4
        /*002c*/ 	.byte	0x03, 0x1b
        /*002e*/ 	.short	0x00ff


	//----- nvinfo : EIATTR_MERCURY_ISA_VERSION
	.align		4
        /*0030*/ 	.byte	0x03, 0x5f
        /*0032*/ 	.short	0x0101


	//----- nvinfo : EIATTR_VRC_CTA_INIT_COUNT
	.align		4
        /*0034*/ 	.byte	0x02, 0x4a
	.zero		1
	.zero		1


	//----- nvinfo : EIATTR_EXIT_INSTR_OFFSETS
	.align		4
        /*0038*/ 	.byte	0x04, 0x1c
        /*003a*/ 	.short	(.L_418 - .L_417)


	//   ....[0]....
.L_417:
        /*003c*/ 	.word	0x00000070


	//   ....[1]....
        /*0040*/ 	.word	0x000000e0


	//----- nvinfo : EIATTR_CBANK_PARAM_SIZE
	.align		4
.L_418:
        /*0044*/ 	.byte	0x03, 0x19
        /*0046*/ 	.short	0x000c


	//----- nvinfo : EIATTR_PARAM_CBANK
	.align		4
        /*0048*/ 	.byte	0x04, 0x0a
        /*004a*/ 	.short	(.L_420 - .L_419)
	.align		4
.L_419:
        /*004c*/ 	.word	index@(.nv.constant0._Z19cardinaljacobipdf_3Pyi)
        /*0050*/ 	.short	0x0380
        /*0052*/ 	.short	0x000c


	//----- nvinfo : EIATTR_SW_WAR
	.align		4
.L_420:
        /*0054*/ 	.byte	0x04, 0x36
        /*0056*/ 	.short	(.L_422 - .L_421)
.L_421:
        /*0058*/ 	.word	0x00000008
.L_422:


//--------------------- .nv.info._Z19cardinaljacobipdf_2Pyi --------------------------
	.section	.nv.info._Z19cardinaljacobipdf_2Pyi,"",@"SHT_CUDA_INFO"
	.sectionflags	@""
	.align	4


	//----- nvinfo : EIATTR_CUDA_API_VERSION
	.align		4
        /*0000*/ 	.byte	0x04, 0x37
        /*0002*/ 	.short	(.L_424 - .L_423)
.L_423:
        /*0004*/ 	.word	0x00000082


	//----- nvinfo : EIATTR_KPARAM_INFO
	.align		4
.L_424:
        /*0008*/ 	.byte	0x04, 0x17
        /*000a*/ 	.short	(.L_426 - .L_425)
.L_425:
        /*000c*/ 	.word	0x00000000
        /*0010*/ 	.short	0x0001
        /*0012*/ 	.short	0x0008
        /*0014*/ 	.byte	0x00, 0xf0, 0x11, 0x00


	//----- nvinfo : EIATTR_KPARAM_INFO
	.align		4
.L_426:
        /*0018*/ 	.byte	0x04, 0x17
        /*001a*/ 	.short	(.L_428 - .L_427)
.L_427:
        /*001c*/ 	.word	0x00000000
        /*0020*/ 	.short	0x0000
        /*0022*/ 	.short	0x0000
        /*0024*/ 	.byte	0x00, 0xf5, 0x21, 0x00


	//----- nvinfo : EIATTR_SPARSE_MMA_MASK
	.align		4
.L_428:
        /*0028*/ 	.byte	0x03, 0x50
        /*002a*/ 	.short	0x0000


	//----- nvinfo : EIATTR_MAXREG_COUNT
	.align		4
        /*002c*/ 	.byte	0x03, 0x1b
        /*002e*/ 	.short	0x00ff


	//----- nvinfo : EIATTR_MERCURY_ISA_VERSION
	.align		4
        /*0030*/ 	.byte	0x03, 0x5f
        /*0032*/ 	.short	0x0101


	//----- nvinfo : EIATTR_VRC_CTA_INIT_COUNT
	.align		4
        /*0034*/ 	.byte	0x02, 0x4a
	.zero		1
	.zero		1


	//----- nvinfo : EIATTR_EXIT_INSTR_OFFSETS
	.align		4
        /*0038*/ 	.byte	0x04, 0x1c
        /*003a*/ 	.short	(.L_430 - .L_429)


	//   ....[0]....
.L_429:
        /*003c*/ 	.word	0x00000070


	//   ....[1]....
        /*0040*/ 	.word	0x000000f0


	//----- nvinfo : EIATTR_CBANK_PARAM_SIZE
	.align		4
.L_430:
        /*0044*/ 	.byte	0x03, 0x19
        /*0046*/ 	.short	0x000c


	//----- nvinfo : EIATTR_PARAM_CBANK
	.align		4
        /*0048*/ 	.byte	0x04, 0x0a
        /*004a*/ 	.short	(.L_432 - .L_431)
	.align		4
.L_431:
        /*004c*/ 	.word	index@(.nv.constant0._Z19cardinaljacobipdf_2Pyi)
        /*0050*/ 	.short	0x0380
        /*0052*/ 	.short	0x000c


	//----- nvinfo : EIATTR_SW_WAR
	.align		4
.L_432:
        /*0054*/ 	.byte	0x04, 0x36
        /*0056*/ 	.short	(.L_434 - .L_433)
.L_433:
        /*0058*/ 	.word	0x00000008
.L_434:


//--------------------- .nv.info._Z19cardinaljacobipdf_1Pyi --------------------------
	.section	.nv.info._Z19cardinaljacobipdf_1Pyi,"",@"SHT_CUDA_INFO"
	.sectionflags	@""
	.align	4


	//----- nvinfo : EIATTR_CUDA_API_VERSION
	.align		4
        /*0000*/ 	.byte	0x04, 0x37
        /*0002*/ 	.short	(.L_436 - .L_435)
.L_435:
        /*0004*/ 	.word	0x00000082


	//----- nvinfo : EIATTR_KPARAM_INFO
	.align		4
.L_436:
        /*0008*/ 	.byte	0x04, 0x17
        /*000a*/ 	.short	(.L_438 - .L_437)
.L_437:
        /*000c*/ 	.word	0x00000000
        /*0010*/ 	.short	0x0001
        /*0012*/ 	.short	0x0008
        /*0014*/ 	.byte	0x00, 0xf0, 0x11, 0x00


	//----- nvinfo : EIATTR_KPARAM_INFO
	.align		4
.L_438:
        /*0018*/ 	.byte	0x04, 0x17
        /*001a*/ 	.short	(.L_440 - .L_439)
.L_439:
        /*001c*/ 	.word	0x00000000
        /*0020*/ 	.short	0x0000
        /*0022*/ 	.short	0x0000
        /*0024*/ 	.byte	0x00, 0xf5, 0x21, 0x00


	//----- nvinfo : EIATTR_SPARSE_MMA_MASK
	.align		4
.L_440:
        /*0028*/ 	.byte	0x03, 0x50
        /*002a*/ 	.short	0x0000


	//----- nvinfo : EIATTR_MAXREG_COUNT
	.align		4
        /*002c*/ 	.byte	0x03, 0x1b
        /*002e*/ 	.short	0x00ff


	//----- nvinfo : EIATTR_MERCURY_ISA_VERSION
	.align		4
        /*0030*/ 	.byte	0x03, 0x5f
        /*0032*/ 	.short	0x0101


	//----- nvinfo : EIATTR_VRC_CTA_INIT_COUNT
	.align		4
        /*0034*/ 	.byte	0x02, 0x4a
	.zero		1
	.zero		1


	//----- nvinfo : EIATTR_EXIT_INSTR_OFFSETS
	.align		4
        /*0038*/ 	.byte	0x04, 0x1c
        /*003a*/ 	.short	(.L_442 - .L_441)


	//   ....[0]....
.L_441:
        /*003c*/ 	.word	0x00000070


	//   ....[1]....
        /*0040*/ 	.word	0x00000100


	//----- nvinfo : EIATTR_CBANK_PARAM_SIZE
	.align		4
.L_442:
        /*0044*/ 	.byte	0x03, 0x19
        /*0046*/ 	.short	0x000c


	//----- nvinfo : EIATTR_PARAM_CBANK
	.align		4
        /*0048*/ 	.byte	0x04, 0x0a
        /*004a*/ 	.short	(.L_444 - .L_443)
	.align		4
.L_443:
        /*004c*/ 	.word	index@(.nv.constant0._Z19cardinaljacobipdf_1Pyi)
        /*0050*/ 	.short	0x0380
        /*0052*/ 	.short	0x000c


	//----- nvinfo : EIATTR_SW_WAR
	.align		4
.L_444:
        /*0054*/ 	.byte	0x04, 0x36
        /*0056*/ 	.short	(.L_446 - .L_445)
.L_445:
        /*0058*/ 	.word	0x00000008
.L_446:


//--------------------- .nv.info._Z19cardinaljacobipdf_0Pyi --------------------------
	.section	.nv.info._Z19cardinaljacobipdf_0Pyi,"",@"SHT_CUDA_INFO"
	.sectionflags	@""
	.align	4


	//----- nvinfo : EIATTR_CUDA_API_VERSION
	.align		4
        /*0000*/ 	.byte	0x04, 0x37
        /*0002*/ 	.short	(.L_448 - .L_447)
.L_447:
        /*0004*/ 	.word	0x00000082


	//----- nvinfo : EIATTR_KPARAM_INFO
	.align		4
.L_448:
        /*0008*/ 	.byte	0x04, 0x17
        /*000a*/ 	.short	(.L_450 - .L_449)
.L_449:
        /*000c*/ 	.word	0x00000000
        /*0010*/ 	.short	0x0001
        /*0012*/ 	.short	0x0008
        /*0014*/ 	.byte	0x00, 0xf0, 0x11, 0x00


	//----- nvinfo : EIATTR_KPARAM_INFO
	.align		4
.L_450:
        /*0018*/ 	.byte	0x04, 0x17
        /*001a*/ 	.short	(.L_452 - .L_451)
.L_451:
        /*001c*/ 	.word	0x00000000
        /*0020*/ 	.short	0x0000
        /*0022*/ 	.short	0x0000
        /*0024*/ 	.byte	0x00, 0xf5, 0x21, 0x00


	//----- nvinfo : EIATTR_SPARSE_MMA_MASK
	.align		4
.L_452:
        /*0028*/ 	.byte	0x03, 0x50
        /*002a*/ 	.short	0x0000


	//----- nvinfo : EIATTR_MAXREG_COUNT
	.align		4
        /*002c*/ 	.byte	0x03, 0x1b
        /*002e*/ 	.short	0x00ff


	//----- nvinfo : EIATTR_MERCURY_ISA_VERSION
	.align		4
        /*0030*/ 	.byte	0x03, 0x5f
        /*0032*/ 	.short	0x0101


	//----- nvinfo : EIATTR_VRC_CTA_INIT_COUNT
	.align		4
        /*0034*/ 	.byte	0x02, 0x4a
	.zero		1
	.zero		1


	//----- nvinfo : EIATTR_EXIT_INSTR_OFFSETS
	.align		4
        /*0038*/ 	.byte	0x04, 0x1c
        /*003a*/ 	.short	(.L_454 - .L_453)


	//   ....[0]....
.L_453:
        /*003c*/ 	.word	0x00000070


	//   ....[1]....
        /*0040*/ 	.word	0x000000f0


	//----- nvinfo : EIATTR_CBANK_PARAM_SIZE
	.align		4
.L_454:
        /*0044*/ 	.byte	0x03, 0x19
        /*0046*/ 	.short	0x000c


	//----- nvinfo : EIATTR_PARAM_CBANK
	.align		4
        /*0048*/ 	.byte	0x04, 0x0a
        /*004a*/ 	.short	(.L_456 - .L_455)
	.align		4
.L_455:
        /*004c*/ 	.word	index@(.nv.constant0._Z19cardinaljacobipdf_0Pyi)
        /*0050*/ 	.short	0x0380
        /*0052*/ 	.short	0x000c


	//----- nvinfo : EIATTR_SW_WAR
	.align		4
.L_456:
        /*0054*/ 	.byte	0x04, 0x36
        /*0056*/ 	.short	(.L_458 - .L_457)
.L_457:
        /*0058*/ 	.word	0x00000008
.L_458:


//--------------------- .nv.callgraph             --------------------------
	.section	.nv.callgraph,"",@"SHT_CUDA_CALLGRAPH"
	.align	4
	.sectionentsize	8
	.align		4
        /*0000*/ 	.word	0x00000000
	.align		4
        /*0004*/ 	.word	0xffffffff
	.align		4
        /*0008*/ 	.word	0x00000000
	.align		4
        /*000c*/ 	.word	0xfffffffe
	.align		4
        /*0010*/ 	.word	0x00000000
	.align		4
        /*0014*/ 	.word	0xfffffffd
	.align		4
        /*0018*/ 	.word	0x00000000
	.align		4
        /*001c*/ 	.word	0xfffffffc


//--------------------- .nv.constant4             --------------------------
	.section	.nv.constant4,"a",@progbits
	.align	8
	.align		8
.nv.constant4:
        /*0000*/ 	.dword	precalc_xorwow_matrix
	.align		8
        /*0008*/ 	.dword	precalc_xorwow_offset_matrix
	.align		8
        /*0010*/ 	.dword	mrg32k3aM1
	.align		8
        /*0018*/ 	.dword	mrg32k3aM2
	.align		8
        /*0020*/ 	.dword	mrg32k3aM1SubSeq
	.align		8
        /*0028*/ 	.dword	mrg32k3aM2SubSeq
	.align		8
        /*0030*/ 	.dword	mrg32k3aM1Seq
	.align		8
        /*0038*/ 	.dword	mrg32k3aM2Seq


//--------------------- .nv.constant3             --------------------------
	.section	.nv.constant3,"a",@progbits
	.align	8
.nv.constant3:
	.type		__cr_lgamma_table,@object
	.size		__cr_lgamma_table,(.L_8 - __cr_lgamma_table)
__cr_lgamma_table:
        /*0000*/ 	.byte	0x00, 0x00, 0x00, 0x00, 0x00, 0x00, 0x00, 0x00, 0x00, 0x00, 0x00, 0x00, 0x00, 0x00, 0x00, 0x00
        /*0010*/ 	.byte	0xef, 0x39, 0xfa, 0xfe, 0x42, 0x2e, 0xe6, 0x3f, 0x02, 0x20, 0x2a, 0xfa, 0x0b, 0xab, 0xfc, 0x3f
        /*0020*/ 	.byte	0xf9, 0x2c, 0x92, 0x7c, 0xa7, 0x6c, 0x09, 0x40, 0xc9, 0x79, 0x44, 0x3c, 0x64, 0x26, 0x13, 0x40
        /*0030*/ 	.byte	0xca, 0x01, 0xcf, 0x3a, 0x27, 0x51, 0x1a, 0x40, 0x30, 0xcc, 0x2d, 0xf3, 0xe1, 0x0c, 0x21, 0x40
        /*0040*/ 	.byte	0x0d, 0xb7, 0xfc, 0x82, 0x8e, 0x35, 0x25, 0x40
.L_8:


//--------------------- .text._Z20cardinaljacobipdf_24Pyi --------------------------
	.section	.text._Z20cardinaljacobipdf_24Pyi,"ax",@progbits
	.align	128
        .global         _Z20cardinaljacobipdf_24Pyi
        .type           _Z20cardinaljacobipdf_24Pyi,@function
        .size           _Z20cardinaljacobipdf_24Pyi,(.L_x_25 - _Z20cardinaljacobipdf_24Pyi)
        .other          _Z20cardinaljacobipdf_24Pyi,@"STO_CUDA_ENTRY STV_DEFAULT"
_Z20cardinaljacobipdf_24Pyi:
.text._Z20cardinaljacobipdf_24Pyi:
[----:B------:R-:W-:Y:S01]  /*0000*/  LDC R1, c[0x0][0x37c] ;  /* 0x0000df00ff017b82 */ /* 0x000fe20000000800 */
[----:B------:R-:W0:Y:S07]  /*0010*/  S2R R0, SR_TID.X ;  /* 0x0000000000007919 */ /* 0x000e2e0000002100 */
[----:B------:R-:W0:Y:S01]  /*0020*/  S2UR UR4, SR_CTAID.X ;  /* 0x00000000000479c3 */ /* 0x000e220000002500 */
[----:B------:R-:W1:Y:S07]  /*0030*/  LDCU UR5, c[0x0][0x388] ;  /* 0x00007100ff0577ac */ /* 0x000e6e0008000800 */
[----:B------:R-:W0:Y:S02]  /*0040*/  LDC R5, c[0x0][0x360] ;  /* 0x0000d800ff057b82 */ /* 0x000e240000000800 */
[----:B0-----:R-:W-:-:S05]  /*0050*/  IMAD R5, R5, UR4, R0 ;  /* 0x0000000405057c24 */ /* 0x001fca000f8e0200 */
[----:B-1----:R-:W-:-:S13]  /*0060*/  ISETP.GE.U32.AND P0, PT, R5, UR5, PT ;  /* 0x0000000505007c0c */ /* 0x002fda000bf06070 */
[----:B------:R-:W-:Y:S05]  /*0070*/  @P0 EXIT ;  /* 0x000000000000094d */ /* 0x000fea0003800000 */
[----:B------:R-:W0:Y:S01]  /*0080*/  LDC.64 R2, c[0x0][0x380] ;  /* 0x0000e000ff027b82 */ /* 0x000e220000000a00 */
[----:B------:R-:W1:Y:S01]  /*0090*/  LDCU.64 UR4, c[0x0][0x358] ;  /* 0x00006b00ff0477ac */ /* 0x000e620008000a00 */
[----:B0-----:R-:W-:-:S05]  /*00a0*/  IMAD.WIDE.U32 R2, R5, 0x8, R2 ;  /* 0x0000000805027825 */ /* 0x001fca00078e0002 */
[----:B-1----:R-:W2:Y:S02]  /*00b0*/  LDG.E.64 R4, desc[UR4][R2.64] ;  /* 0x0000000402047981 */ /* 0x002ea4000c1e1b00 */
[----:B--2---:R-:W-:-:S04]  /*00c0*/  IADD3 R4, P0, PT, R4, -0x5ff0f52e, RZ ;  /* 0xa00f0ad204047810 */ /* 0x004fc80007f1e0ff */
[----:B------:R-:W-:-:S05]  /*00d0*/  IADD3.X R5, PT, PT, R5, 0x47c2, RZ, P0, !PT ;  /* 0x000047c205057810 */ /* 0x000fca00007fe4ff */
[----:B------:R-:W-:Y:S01]  /*00e0*/  STG.E.64 desc[UR4][R2.64], R4 ;  /* 0x0000000402007986 */ /* 0x000fe2000c101b04 */
[----:B------:R-:W-:Y:S05]  /*00f0*/  EXIT ;  /* 0x000000000000794d */ /* 0x000fea0003800000 */
.L_x_0:
[----:B------:R-:W-:-:S00]  /*0100*/  BRA `(.L_x_0) ;  /* 0xfffffffc00fc7947 */ /* 0x000fc0000383ffff */
[----:B------:R-:W-:-:S00]  /*0110*/  NOP ;  /* 0x0000000000007918 */ /* 0x000fc00000000000 */
        /* <DEDUP_REMOVED lines=14> */
.L_x_25:


//--------------------- .text._Z20cardinaljacobipdf_23Pyi --------------------------
	.section	.text._Z20cardinaljacobipdf_23Pyi,"ax",@progbits
	.align	128
        .global         _Z20cardinaljacobipdf_23Pyi
        .type           _Z20cardinaljacobipdf_23Pyi,@function
        .size           _Z20cardinaljacobipdf_23Pyi,(.L_x_26 - _Z20cardinaljacobipdf_23Pyi)
        .other          _Z20cardinaljacobipdf_23Pyi,@"STO_CUDA_ENTRY STV_DEFAULT"
_Z20cardinaljacobipdf_23Pyi:
.text._Z20cardinaljacobipdf_23Pyi:
        /* <DEDUP_REMOVED lines=12> */
[----:B--2---:R-:W-:Y:S02]  /*00c0*/  LOP3.LUT R4, R4, 0x7de98115, RZ, 0x3c, !PT ;  /* 0x7de9811504047812 */ /* 0x004fe400078e3cff */
[----:B------:R-:W-:-:S05]  /*00d0*/  LOP3.LUT R5, R5, 0x112210f4, RZ, 0x3c, !PT ;  /* 0x112210f405057812 */ /* 0x000fca00078e3cff */
[----:B------:R-:W-:Y:S01]  /*00e0*/  STG.E.64 desc[UR4][R2.64], R4 ;  /* 0x0000000402007986 */ /* 0x000fe2000c101b04 */
[----:B------:R-:W-:Y:S05]  /*00f0*/  EXIT ;  /* 0x000000000000794d */ /* 0x000fea0003800000 */
.L_x_1:
        /* <DEDUP_REMOVED lines=16> */
.L_x_26:


//--------------------- .text._Z20cardinaljacobipdf_22Pyi --------------------------
	.section	.text._Z20cardinaljacobipdf_22Pyi,"ax",@progbits
	.align	128
        .global         _Z20cardinaljacobipdf_22Pyi
        .type           _Z20cardinaljacobipdf_22Pyi,@function
        .size           _Z20cardinaljacobipdf_22Pyi,(.L_x_27 - _Z20cardinaljacobipdf_22Pyi)
        .other          _Z20cardinaljacobipdf_22Pyi,@"STO_CUDA_ENTRY STV_DEFAULT"
_Z20cardinaljacobipdf_22Pyi:
.text._Z20cardinaljacobipdf_22Pyi:
        /* <DEDUP_REMOVED lines=13> */
[----:B------:R-:W-:-:S05]  /*00d0*/  IADD3.X R5, PT, PT, R5, -0x1, RZ, P0, !PT ;  /* 0xffffffff05057810 */ /* 0x000fca00007fe4ff */
[----:B------:R-:W-:Y:S01]  /*00e0*/  STG.E.64 desc[UR4][R2.64], R4 ;  /* 0x0000000402007986 */ /* 0x000fe2000c101b04 */
[----:B------:R-:W-:Y:S05]  /*00f0*/  EXIT ;  /* 0x000000000000794d */ /* 0x000fea0003800000 */
.L_x_2:
        /* <DEDUP_REMOVED lines=16> */
.L_x_27:


//--------------------- .text._Z20cardinaljacobipdf_21Pyi --------------------------
	.section	.text._Z20cardinaljacobipdf_21Pyi,"ax",@progbits
	.align	128
        .global         _Z20cardinaljacobipdf_21Pyi
        .type           _Z20cardinaljacobipdf_21Pyi,@function
        .size           _Z20cardinaljacobipdf_21Pyi,(.L_x_28 - _Z20cardinaljacobipdf_21Pyi)
        .other          _Z20cardinaljacobipdf_21Pyi,@"STO_CUDA_ENTRY STV_DEFAULT"
_Z20cardinaljacobipdf_21Pyi:
.text._Z20cardinaljacobipdf_21Pyi:
        /* <DEDUP_REMOVED lines=12> */
[----:B--2---:R-:W0:Y:S02]  /*00c0*/  I2F.U64 R4, R4 ;  /* 0x0000000400047312 */ /* 0x004e240000301000 */
[----:B0-----:R-:W-:-:S06]  /*00d0*/  FMUL R6, R4, 1.7320499420166015625 ;  /* 0x3fddb3d004067820 */ /* 0x001fcc0000400000 */
[----:B------:R-:W0:Y:S02]  /*00e0*/  F2I.U64.TRUNC R6, R6 ;  /* 0x0000000600067311 */ /* 0x000e24000020d800 */
[----:B0-----:R-:W-:Y:S01]  /*00f0*/  STG.E.64 desc[UR4][R2.64], R6 ;  /* 0x0000000602007986 */ /* 0x001fe2000c101b04 */
[----:B------:R-:W-:Y:S05]  /*0100*/  EXIT ;  /* 0x000000000000794d */ /* 0x000fea0003800000 */
.L_x_3:
        /* <DEDUP_REMOVED lines=15> */
.L_x_28:


//--------------------- .text._Z20cardinaljacobipdf_20Pyi --------------------------
	.section	.text._Z20cardinaljacobipdf_20Pyi,"ax",@progbits
	.align	128
        .global         _Z20cardinaljacobipdf_20Pyi
        .type           _Z20cardinaljacobipdf_20Pyi,@function
        .size           _Z20cardinaljacobipdf_20Pyi,(.L_x_29 - _Z20cardinaljacobipdf_20Pyi)
        .other          _Z20cardinaljacobipdf_20Pyi,@"STO_CUDA_ENTRY STV_DEFAULT"
_Z20cardinaljacobipdf_20Pyi:
.text._Z20cardinaljacobipdf_20Pyi:
        /* <DEDUP_REMOVED lines=12> */
[----:B--2---:R-:W-:-:S04]  /*00c0*/  IADD3 R4, P0, PT, R4, 0x3ade68b1, RZ ;  /* 0x3ade68b104047810 */ /* 0x004fc80007f1e0ff */
[----:B------:R-:W-:-:S05]  /*00d0*/  IADD3.X R5, PT, PT, RZ, R5, RZ, P0, !PT ;  /* 0x00000005ff057210 */ /* 0x000fca00007fe4ff */
[----:B------:R-:W-:Y:S01]  /*00e0*/  STG.E.64 desc[UR4][R2.64], R4 ;  /* 0x0000000402007986 */ /* 0x000fe2000c101b04 */
[----:B------:R-:W-:Y:S05]  /*00f0*/  EXIT ;  /* 0x000000000000794d */ /* 0x000fea0003800000 */
.L_x_4:
        /* <DEDUP_REMOVED lines=16> */
.L_x_29:


//--------------------- .text._Z20cardinaljacobipdf_19Pyi --------------------------
	.section	.text._Z20cardinaljacobipdf_19Pyi,"ax",@progbits
	.align	128
        .global         _Z20cardinaljacobipdf_19Pyi
        .type           _Z20cardinaljacobipdf_19Pyi,@function
        .size           _Z20cardinaljacobipdf_19Pyi,(.L_x_30 - _Z20cardinaljacobipdf_19Pyi)
        .other          _Z20cardinaljacobipdf_19Pyi,@"STO_CUDA_ENTRY STV_DEFAULT"
_Z20cardinaljacobipdf_19Pyi:
.text._Z20cardinaljacobipdf_19Pyi:
        /* <DEDUP_REMOVED lines=12> */
[----:B--2---:R-:W-:-:S05]  /*00c0*/  LOP3.LUT R4, R4, 0x845fed, RZ, 0x3c, !PT ;  /* 0x00845fed04047812 */ /* 0x004fca00078e3cff */
[----:B------:R-:W-:Y:S01]  /*00d0*/  STG.E.64 desc[UR4][R2.64], R4 ;  /* 0x0000000402007986 */ /* 0x000fe2000c101b04 */
[----:B------:R-:W-:Y:S05]  /*00e0*/  EXIT ;  /* 0x000000000000794d */ /* 0x000fea0003800000 */
.L_x_5:
        /* <DEDUP_REMOVED lines=9> */
.L_x_30:


//--------------------- .text._Z20cardinaljacobipdf_18Pyi --------------------------
	.section	.text._Z20cardinaljacobipdf_18Pyi,"ax",@progbits
	.align	128
        .global         _Z20cardinaljacobipdf_18Pyi
        .type           _Z20cardinaljacobipdf_18Pyi,@function
        .size           _Z20cardinaljacobipdf_18Pyi,(.L_x_31 - _Z20cardinaljacobipdf_18Pyi)
        .other          _Z20cardinaljacobipdf_18Pyi,@"STO_CUDA_ENTRY STV_DEFAULT"
_Z20cardinaljacobipdf_18Pyi:
.text._Z20cardinaljacobipdf_18Pyi:
        /* <DEDUP_REMOVED lines=16> */
.L_x_6:
        /* <DEDUP_REMOVED lines=16> */
.L_x_31:


//--------------------- .text._Z20cardinaljacobipdf_17Pyi --------------------------
	.section	.text._Z20cardinaljacobipdf_17Pyi,"ax",@progbits
	.align	128
        .global         _Z20cardinaljacobipdf_17Pyi
        .type           _Z20cardinaljacobipdf_17Pyi,@function
        .size           _Z20cardinaljacobipdf_17Pyi,(.L_x_32 - _Z20cardinaljacobipdf_17Pyi)
        .other          _Z20cardinaljacobipdf_17Pyi,@"STO_CUDA_ENTRY STV_DEFAULT"
_Z20cardinaljacobipdf_17Pyi:
.text._Z20cardinaljacobipdf_17Pyi:
        /* <DEDUP_REMOVED lines=13> */
[----:B0-----:R-:W-:-:S06]  /*00d0*/  FMUL R6, R4, 1.4142099618911743164 ;  /* 0x3fb504d504067820 */ /* 0x001fcc0000400000 */
[----:B------:R-:W0:Y:S02]  /*00e0*/  F2I.U64.TRUNC R6, R6 ;  /* 0x0000000600067311 */ /* 0x000e24000020d800 */
[----:B0-----:R-:W-:Y:S01]  /*00f0*/  STG.E.64 desc[UR4][R2.64], R6 ;  /* 0x0000000602007986 */ /* 0x001fe2000c101b04 */
[----:B------:R-:W-:Y:S05]  /*0100*/  EXIT ;  /* 0x000000000000794d */ /* 0x000fea0003800000 */
.L_x_7:
        /* <DEDUP_REMOVED lines=15> */
.L_x_32:


//--------------------- .text._Z20cardinaljacobipdf_16Pyi --------------------------
	.section	.text._Z20cardinaljacobipdf_16Pyi,"ax",@progbits
	.align	128
        .global         _Z20cardinaljacobipdf_16Pyi
        .type           _Z20cardinaljacobipdf_16Pyi,@function
        .size           _Z20cardinaljacobipdf_16Pyi,(.L_x_33 - _Z20cardinaljacobipdf_16Pyi)
        .other          _Z20cardinaljacobipdf_16Pyi,@"STO_CUDA_ENTRY STV_DEFAULT"
_Z20cardinaljacobipdf_16Pyi:
.text._Z20cardinaljacobipdf_16Pyi:
        /* <DEDUP_REMOVED lines=16> */
.L_x_8:
        /* <DEDUP_REMOVED lines=16> */
.L_x_33:


//--------------------- .text._Z20cardinaljacobipdf_15Pyi --------------------------
	.section	.text._Z20cardinaljacobipdf_15Pyi,"ax",@progbits
	.align	128
        .global         _Z20cardinaljacobipdf_15Pyi
        .type           _Z20cardinaljacobipdf_15Pyi,@function
        .size           _Z20cardinaljacobipdf_15Pyi,(.L_x_34 - _Z20cardinaljacobipdf_15Pyi)
        .other          _Z20cardinaljacobipdf_15Pyi,@"STO_CUDA_ENTRY STV_DEFAULT"
_Z20cardinaljacobipdf_15Pyi:
.text._Z20cardinaljacobipdf_15Pyi:
        /* <DEDUP_REMOVED lines=16> */
.L_x_9:
        /* <DEDUP_REMOVED lines=16> */
.L_x_34:


//--------------------- .text._Z20cardinaljacobipdf_14Pyi --------------------------
	.section	.text._Z20cardinaljacobipdf_14Pyi,"ax",@progbits
	.align	128
        .global         _Z20cardinaljacobipdf_14Pyi
        .type           _Z20cardinaljacobipdf_14Pyi,@function
        .size           _Z20cardinaljacobipdf_14Pyi,(.L_x_35 - _Z20cardinaljacobipdf_14Pyi)
        .other          _Z20cardinaljacobipdf_14Pyi,@"STO_CUDA_ENTRY STV_DEFAULT"
_Z20cardinaljacobipdf_14Pyi:
.text._Z20cardinaljacobipdf_14Pyi:
        /* <DEDUP_REMOVED lines=11> */
[----:B-1----:R-:W2:Y:S01]  /*00b0*/  LDG.E.64 R4, desc[UR4][R2.64] ;  /* 0x0000000402047981 */ /* 0x002ea2000c1e1b00 */
[----:B------:R-:W-:Y:S01]  /*00c0*/  UMOV UR6, 0x51eb851f ;  /* 0x51eb851f00067882 */ /* 0x000fe20000000000 */
[----:B------:R-:W-:Y:S01]  /*00d0*/  UMOV UR7, 0x40091eb8 ;  /* 0x40091eb800077882 */ /* 0x000fe20000000000 */
[----:B--2---:R-:W0:Y:S02]  /*00e0*/  I2F.F64.U64 R4, R4 ;  /* 0x0000000400047312 */ /* 0x004e240000301800 */
[----:B0-----:R-:W-:-:S10]  /*00f0*/  DADD R6, R4, -UR6 ;  /* 0x8000000604067e29 */ /* 0x001fd40008000000 */
[----:B------:R-:W0:Y:S02]  /*0100*/  F2I.U64.F64.TRUNC R6, R6 ;  /* 0x0000000600067311 */ /* 0x000e24000030d800 */
[----:B0-----:R-:W-:Y:S01]  /*0110*/  STG.E.64 desc[UR4][R2.64], R6 ;  /* 0x0000000602007986 */ /* 0x001fe2000c101b04 */
[----:B------:R-:W-:Y:S05]  /*0120*/  EXIT ;  /* 0x000000000000794d */ /* 0x000fea0003800000 */
.L_x_10:
        /* <DEDUP_REMOVED lines=13> */
.L_x_35:


//--------------------- .text._Z20cardinaljacobipdf_13Pyi --------------------------
	.section	.text._Z20cardinaljacobipdf_13Pyi,"ax",@progbits
	.align	128
        .global         _Z20cardinaljacobipdf_13Pyi
        .type           _Z20cardinaljacobipdf_13Pyi,@function
        .size           _Z20cardinaljacobipdf_13Pyi,(.L_x_36 - _Z20cardinaljacobipdf_13Pyi)
        .other          _Z20cardinaljacobipdf_13Pyi,@"STO_CUDA_ENTRY STV_DEFAULT"
_Z20cardinaljacobipdf_13Pyi:
.text._Z20cardinaljacobipdf_13Pyi:
        /* <DEDUP_REMOVED lines=13> */
[----:B0-----:R-:W-:-:S06]  /*00d0*/  FMUL R6, R4, 0.57721000909805297852 ;  /* 0x3f13c40904067820 */ /* 0x001fcc0000400000 */
[----:B------:R-:W0:Y:S02]  /*00e0*/  F2I.U64.TRUNC R6, R6 ;  /* 0x0000000600067311 */ /* 0x000e24000020d800 */
[----:B0-----:R-:W-:Y:S01]  /*00f0*/  STG.E.64 desc[UR4][R2.64], R6 ;  /* 0x0000000602007986 */ /* 0x001fe2000c101b04 */
[----:B------:R-:W-:Y:S05]  /*0100*/  EXIT ;  /* 0x000000000000794d */ /* 0x000fea0003800000 */
.L_x_11:
        /* <DEDUP_REMOVED lines=15> */
.L_x_36:


//--------------------- .text._Z20cardinaljacobipdf_12Pyi --------------------------
	.section	.text._Z20cardinaljacobipdf_12Pyi,"ax",@progbits
	.align	128
        .global         _Z20cardinaljacobipdf_12Pyi
        .type           _Z20cardinaljacobipdf_12Pyi,@function
        .size           _Z20cardinaljacobipdf_12Pyi,(.L_x_37 - _Z20cardinaljacobipdf_12Pyi)
        .other          _Z20cardinaljacobipdf_12Pyi,@"STO_CUDA_ENTRY STV_DEFAULT"
_Z20cardinaljacobipdf_12Pyi:
.text._Z20cardinaljacobipdf_12Pyi:
        /* <DEDUP_REMOVED lines=16> */
.L_x_12:
        /* <DEDUP_REMOVED lines=16> */
.L_x_37:


//--------------------- .text._Z20cardinaljacobipdf_11Pyi --------------------------
	.section	.text._Z20cardinaljacobipdf_11Pyi,"ax",@progbits
	.align	128
        .global         _Z20cardinaljacobipdf_11Pyi
        .type           _Z20cardinaljacobipdf_11Pyi,@function
        .size           _Z20cardinaljacobipdf_11Pyi,(.L_x_38 - _Z20cardinaljacobipdf_11Pyi)
        .other          _Z20cardinaljacobipdf_11Pyi,@"STO_CUDA_ENTRY STV_DEFAULT"
_Z20cardinaljacobipdf_11Pyi:
.text._Z20cardinaljacobipdf_11Pyi:
        /* <DEDUP_REMOVED lines=15> */
.L_x_13:
        /* <DEDUP_REMOVED lines=9> */
.L_x_38:


//--------------------- .text._Z20cardinaljacobipdf_10Pyi --------------------------
	.section	.text._Z20cardinaljacobipdf_10Pyi,"ax",@progbits
	.align	128
        .global         _Z20cardinaljacobipdf_10Pyi
        .type           _Z20cardinaljacobipdf_10Pyi,@function
        .size           _Z20cardinaljacobipdf_10Pyi,(.L_x_39 - _Z20cardinaljacobipdf_10Pyi)
        .other          _Z20cardinaljacobipdf_10Pyi,@"STO_CUDA_ENTRY STV_DEFAULT"
_Z20cardinaljacobipdf_10Pyi:
.text._Z20cardinaljacobipdf_10Pyi:
        /* <DEDUP_REMOVED lines=16> */
.L_x_14:
        /* <DEDUP_REMOVED lines=16> */
.L_x_39:


//--------------------- .text._Z19cardinaljacobipdf_9Pyi --------------------------
	.section	.text._Z19cardinaljacobipdf_9Pyi,"ax",@progbits
	.align	128
        .global         _Z19cardinaljacobipdf_9Pyi
        .type           _Z19cardinaljacobipdf_9Pyi,@function
        .size           _Z19cardinaljacobipdf_9Pyi,(.L_x_40 - _Z19cardinaljacobipdf_9Pyi)
        .other          _Z19cardinaljacobipdf_9Pyi,@"STO_CUDA_ENTRY STV_DEFAULT"
_Z19cardinaljacobipdf_9Pyi:
.text._Z19cardinaljacobipdf_9Pyi:
        /* <DEDUP_REMOVED lines=13> */
[----:B0-----:R-:W-:-:S06]  /*00d0*/  FMUL R6, R4, 1.6180299520492553711 ;  /* 0x3fcf1b9b04067820 */ /* 0x001fcc0000400000 */
[----:B------:R-:W0:Y:S02]  /*00e0*/  F2I.U64.TRUNC R6, R6 ;  /* 0x0000000600067311 */ /* 0x000e24000020d800 */
[----:B0-----:R-:W-:Y:S01]  /*00f0*/  STG.E.64 desc[UR4][R2.64], R6 ;  /* 0x0000000602007986 */ /* 0x001fe2000c101b04 */
[----:B------:R-:W-:Y:S05]  /*0100*/  EXIT ;  /* 0x000000000000794d */ /* 0x000fea0003800000 */
.L_x_15:
        /* <DEDUP_REMOVED lines=15> */
.L_x_40:


//--------------------- .text._Z19cardinaljacobipdf_8Pyi --------------------------
	.section	.text._Z19cardinaljacobipdf_8Pyi,"ax",@progbits
	.align	128
        .global         _Z19cardinaljacobipdf_8Pyi
        .type           _Z19cardinaljacobipdf_8Pyi,@function
        .size           _Z19cardinaljacobipdf_8Pyi,(.L_x_41 - _Z19cardinaljacobipdf_8Pyi)
        .other          _Z19cardinaljacobipdf_8Pyi,@"STO_CUDA_ENTRY STV_DEFAULT"
_Z19cardinaljacobipdf_8Pyi:
.text._Z19cardinaljacobipdf_8Pyi:
        /* <DEDUP_REMOVED lines=16> */
.L_x_16:
        /* <DEDUP_REMOVED lines=16> */
.L_x_41:


//--------------------- .text._Z19cardinaljacobipdf_7Pyi --------------------------
	.section	.text._Z19cardinaljacobipdf_7Pyi,"ax",@progbits
	.align	128
        .global         _Z19cardinaljacobipdf_7Pyi
        .type           _Z19cardinaljacobipdf_7Pyi,@function
        .size           _Z19cardinaljacobipdf_7Pyi,(.L_x_42 - _Z19cardinaljacobipdf_7Pyi)
        .other          _Z19cardinaljacobipdf_7Pyi,@"STO_CUDA_ENTRY STV_DEFAULT"
_Z19cardinaljacobipdf_7Pyi:
.text._Z19cardinaljacobipdf_7Pyi:
        /* <DEDUP_REMOVED lines=15> */
.L_x_17:
        /* <DEDUP_REMOVED lines=9> */
.L_x_42:


//--------------------- .text._Z19cardinaljacobipdf_6Pyi --------------------------
	.section	.text._Z19cardinaljacobipdf_6Pyi,"ax",@progbits
	.align	128
        .global         _Z19cardinaljacobipdf_6Pyi
        .type           _Z19cardinaljacobipdf_6Pyi,@function
        .size           _Z19cardinaljacobipdf_6Pyi,(.L_x_43 - _Z19cardinaljacobipdf_6Pyi)
        .other          _Z19cardinaljacobipdf_6Pyi,@"STO_CUDA_ENTRY STV_DEFAULT"
_Z19cardinaljacobipdf_6Pyi:
.text._Z19cardinaljacobipdf_6Pyi:
        /* <DEDUP_REMOVED lines=16> */
.L_x_18:
        /* <DEDUP_REMOVED lines=16> */
.L_x_43:


//--------------------- .text._Z19cardinaljacobipdf_5Pyi --------------------------
	.section	.text._Z19cardinaljacobipdf_5Pyi,"ax",@progbits
	.align	128
        .global         _Z19cardinaljacobipdf_5Pyi
        .type           _Z19cardinaljacobipdf_5Pyi,@function
        .size           _Z19cardinaljacobipdf_5Pyi,(.L_x_44 - _Z19cardinaljacobipdf_5Pyi)
        .other          _Z19cardinaljacobipdf_5Pyi,@"STO_CUDA_ENTRY STV_DEFAULT"
_Z19cardinaljacobipdf_5Pyi:
.text._Z19cardinaljacobipdf_5Pyi:
        /* <DEDUP_REMOVED lines=13> */
[----:B0-----:R-:W-:-:S06]  /*00d0*/  FMUL R6, R4, 2.7182800769805908203 ;  /* 0x402df84d04067820 */ /* 0x001fcc0000400000 */
[----:B------:R-:W0:Y:S02]  /*00e0*/  F2I.U64.TRUNC R6, R6 ;  /* 0x0000000600067311 */ /* 0x000e24000020d800 */
[----:B0-----:R-:W-:Y:S01]  /*00f0*/  STG.E.64 desc[UR4][R2.64], R6 ;  /* 0x0000000602007986 */ /* 0x001fe2000c101b04 */
[----:B------:R-:W-:Y:S05]  /*0100*/  EXIT ;  /* 0x000000000000794d */ /* 0x000fea0003800000 */
.L_x_19:
        /* <DEDUP_REMOVED lines=15> */
.L_x_44:


//--------------------- .text._Z19cardinaljacobipdf_4Pyi --------------------------
	.section	.text._Z19cardinaljacobipdf_4Pyi,"ax",@progbits
	.align	128
        .global         _Z19cardinaljacobipdf_4Pyi
        .type           _Z19cardinaljacobipdf_4Pyi,@function
        .size           _Z19cardinaljacobipdf_4Pyi,(.L_x_45 - _Z19cardinaljacobipdf_4Pyi)
        .other          _Z19cardinaljacobipdf_4Pyi,@"STO_CUDA_ENTRY STV_DEFAULT"
_Z19cardinaljacobipdf_4Pyi:
.text._Z19cardinaljacobipdf_4Pyi:
        /* <DEDUP_REMOVED lines=16> */
.L_x_20:
        /* <DEDUP_REMOVED lines=16> */
.L_x_45:


//--------------------- .text._Z19cardinaljacobipdf_3Pyi --------------------------
	.section	.text._Z19cardinaljacobipdf_3Pyi,"ax",@progbits
	.align	128
        .global         _Z19cardinaljacobipdf_3Pyi
        .type           _Z19cardinaljacobipdf_3Pyi,@function
        .size           _Z19cardinaljacobipdf_3Pyi,(.L_x_46 - _Z19cardinaljacobipdf_3Pyi)
        .other          _Z19cardinaljacobipdf_3Pyi,@"STO_CUDA_ENTRY STV_DEFAULT"
_Z19cardinaljacobipdf_3Pyi:
.text._Z19cardinaljacobipdf_3Pyi:
        /* <DEDUP_REMOVED lines=15> */
.L_x_21:
        /* <DEDUP_REMOVED lines=9> */
.L_x_46:


//--------------------- .text._Z19cardinaljacobipdf_2Pyi --------------------------
	.section	.text._Z19cardinaljacobipdf_2Pyi,"ax",@progbits
	.align	128
        .global         _Z19cardinaljacobipdf_2Pyi
        .type           _Z19cardinaljacobipdf_2Pyi,@function
        .size           _Z19cardinaljacobipdf_2Pyi,(.L_x_47 - _Z19cardinaljacobipdf_2Pyi)
        .other          _Z19cardinaljacobipdf_2Pyi,@"STO_CUDA_ENTRY STV_DEFAULT"
_Z19cardinaljacobipdf_2Pyi:
.text._Z19cardinaljacobipdf_2Pyi:
        /* <DEDUP_REMOVED lines=16> */
.L_x_22:
        /* <DEDUP_REMOVED lines=16> */
.L_x_47:


//--------------------- .text._Z19cardinaljacobipdf_1Pyi --------------------------
	.section	.text._Z19cardinaljacobipdf_1Pyi,"ax",@progbits
	.align	128
        .global         _Z19cardinaljacobipdf_1Pyi
        .type           _Z19cardinaljacobipdf_1Pyi,@function
        .size           _Z19cardinaljacobipdf_1Pyi,(.L_x_48 - _Z19cardinaljacobipdf_1Pyi)
        .other          _Z19cardinaljacobipdf_1Pyi,@"STO_CUDA_ENTRY STV_DEFAULT"
_Z19cardinaljacobipdf_1Pyi:
.text._Z19cardinaljacobipdf_1Pyi:
        /* <DEDUP_REMOVED lines=13> */
[----:B0-----:R-:W-:-:S06]  /*00d0*/  FMUL R6, R4, 3.141590118408203125 ;  /* 0x40490fd004067820 */ /* 0x001fcc0000400000 */
[----:B------:R-:W0:Y:S02]  /*00e0*/  F2I.U64.TRUNC R6, R6 ;  /* 0x0000000600067311 */ /* 0x000e24000020d800 */
[----:B0-----:R-:W-:Y:S01]  /*00f0*/  STG.E.64 desc[UR4][R2.64], R6 ;  /* 0x0000000602007986 */ /* 0x001fe2000c101b04 */
[----:B------:R-:W-:Y:S05]  /*0100*/  EXIT ;  /* 0x000000000000794d */ /* 0x000fea0003800000 */
.L_x_23:
        /* <DEDUP_REMOVED lines=15> */
.L_x_48:


//--------------------- .text._Z19cardinaljacobipdf_0Pyi --------------------------
	.section	.text._Z19cardinaljacobipdf_0Pyi,"ax",@progbits
	.align	128
        .global         _Z19cardinaljacobipdf_0Pyi
        .type           _Z19cardinaljacobipdf_0Pyi,@function
        .size           _Z19cardinaljacobipdf_0Pyi,(.L_x_49 - _Z19cardinaljacobipdf_0Pyi)
        .other          _Z19cardinaljacobipdf_0Pyi,@"STO_CUDA_ENTRY STV_DEFAULT"
_Z19cardinaljacobipdf_0Pyi:
.text._Z19cardinaljacobipdf_0Pyi:
        /* <DEDUP_REMOVED lines=16> */
.L_x_24:
        /* <DEDUP_REMOVED lines=16> */
.L_x_49:


//--------------------- .nv.global.init           --------------------------
	.section	.nv.global.init,"aw",@progbits
	.align	4
.nv.global.init:
	.type		mrg32k3aM1SubSeq,@object
	.size		mrg32k3aM1SubSeq,(mrg32k3aM2SubSeq - mrg32k3aM1SubSeq)
mrg32k3aM1SubSeq:
        /*0000*/ 	.byte	0x0b, 0xcc, 0xee, 0x04, 0x73, 0x29, 0x8b, 0x6f, 0xf6, 0x53, 0x03, 0xf6, 0x23, 0xf6, 0xea, 0xda
        /* <DEDUP_REMOVED lines=125> */
	.type		mrg32k3aM2SubSeq,@object
	.size		mrg32k3aM2SubSeq,(mrg32k3aM1 - mrg32k3aM2SubSeq)
mrg32k3aM2SubSeq:
        /* <DEDUP_REMOVED lines=126> */
	.type		mrg32k3aM1,@object
	.size		mrg32k3aM1,(mrg32k3aM1Seq - mrg32k3aM1)
mrg32k3aM1:
        /* <DEDUP_REMOVED lines=144> */
	.type		mrg32k3aM1Seq,@object
	.size		mrg32k3aM1Seq,(mrg32k3aM2 - mrg32k3aM1Seq)
mrg32k3aM1Seq:
        /* <DEDUP_REMOVED lines=144> */
	.type		mrg32k3aM2,@object
	.size		mrg32k3aM2,(mrg32k3aM2Seq - mrg32k3aM2)
mrg32k3aM2:
        /* <DEDUP_REMOVED lines=144> */
	.type		mrg32k3aM2Seq,@object
	.size		mrg32k3aM2Seq,(precalc_xorwow_matrix - mrg32k3aM2Seq)
mrg32k3aM2Seq:
        /* <DEDUP_REMOVED lines=144> */
	.type		precalc_xorwow_matrix,@object
	.size		precalc_xorwow_matrix,(precalc_xorwow_offset_matrix - precalc_xorwow_matrix)
precalc_xorwow_matrix:
        /* <DEDUP_REMOVED lines=6400> */
	.type		precalc_xorwow_offset_matrix,@object
	.size		precalc_xorwow_offset_matrix,(.L_1 - precalc_xorwow_offset_matrix)
precalc_xorwow_offset_matrix:
        /* <DEDUP_REMOVED lines=6400> */
.L_1:


//--------------------- .nv.shared.reserved.0     --------------------------
	.section	.nv.shared.reserved.0,"aw",@nobits
	.weak		__nv_reservedSMEM_offset_0_alias
	.size		__nv_reservedSMEM_offset_0_alias, 0, 64
	.other		__nv_reservedSMEM_offset_0_alias,@"STO_CUDA_RESERVED_SHARED STV_DEFAULT"
__nv_reservedSMEM_offset_0_alias:
	.zero		0
	.zero		64


//--------------------- .nv.constant0._Z20cardinaljacobipdf_24Pyi --------------------------
	.section	.nv.constant0._Z20cardinaljacobipdf_24Pyi,"a",@progbits
	.sectionflags	@""
	.align	4
.nv.constant0._Z20cardinaljacobipdf_24Pyi:
	.zero		908


//--------------------- .nv.constant0._Z20cardinaljacobipdf_23Pyi --------------------------
	.section	.nv.constant0._Z20cardinaljacobipdf_23Pyi,"a",@progbits
	.sectionflags	@""
	.align	4
.nv.constant0._Z20cardinaljacobipdf_23Pyi:
	.zero		908


//--------------------- .nv.constant0._Z20cardinaljacobipdf_22Pyi --------------------------
	.section	.nv.constant0._Z20cardinaljacobipdf_22Pyi,"a",@progbits
	.sectionflags	@""
	.align	4
.nv.constant0._Z20cardinaljacobipdf_22Pyi:
	.zero		908


//--------------------- .nv.constant0._Z20cardinaljacobipdf_21Pyi --------------------------
	.section	.nv.constant0._Z20cardinaljacobipdf_21Pyi,"a",@progbits
	.sectionflags	@""
	.align	4
.nv.constant0._Z20cardinaljacobipdf_21Pyi:
	.zero		908


//--------------------- .nv.constant0._Z20cardinaljacobipdf_20Pyi --------------------------
	.section	.nv.constant0._Z20cardinaljacobipdf_20Pyi,"a",@progbits
	.sectionflags	@""
	.align	4
.nv.constant0._Z20cardinaljacobipdf_20Pyi:
	.zero		908


//--------------------- .nv.constant0._Z20cardinaljacobipdf_19Pyi --------------------------
	.section	.nv.constant0._Z20cardinaljacobipdf_19Pyi,"a",@progbits
	.sectionflags	@""
	.align	4
.nv.constant0._Z20cardinaljacobipdf_19Pyi:
	.zero		908


//--------------------- .nv.constant0._Z20cardinaljacobipdf_18Pyi --------------------------
	.section	.nv.constant0._Z20cardinaljacobipdf_18Pyi,"a",@progbits
	.sectionflags	@""
	.align	4
.nv.constant0._Z20cardinaljacobipdf_18Pyi:
	.zero		908


//--------------------- .nv.constant0._Z20cardinaljacobipdf_17Pyi --------------------------
	.section	.nv.constant0._Z20cardinaljacobipdf_17Pyi,"a",@progbits
	.sectionflags	@""
	.align	4
.nv.constant0._Z20cardinaljacobipdf_17Pyi:
	.zero		908


//--------------------- .nv.constant0._Z20cardinaljacobipdf_16Pyi --------------------------
	.section	.nv.constant0._Z20cardinaljacobipdf_16Pyi,"a",@progbits
	.sectionflags	@""
	.align	4
.nv.constant0._Z20cardinaljacobipdf_16Pyi:
	.zero		908


//--------------------- .nv.constant0._Z20cardinaljacobipdf_15Pyi --------------------------
	.section	.nv.constant0._Z20cardinaljacobipdf_15Pyi,"a",@progbits
	.sectionflags	@""
	.align	4
.nv.constant0._Z20cardinaljacobipdf_15Pyi:
	.zero		908


//--------------------- .nv.constant0._Z20cardinaljacobipdf_14Pyi --------------------------
	.section	.nv.constant0._Z20cardinaljacobipdf_14Pyi,"a",@progbits
	.sectionflags	@""
	.align	4
.nv.constant0._Z20cardinaljacobipdf_14Pyi:
	.zero		908


//--------------------- .nv.constant0._Z20cardinaljacobipdf_13Pyi --------------------------
	.section	.nv.constant0._Z20cardinaljacobipdf_13Pyi,"a",@progbits
	.sectionflags	@""
	.align	4
.nv.constant0._Z20cardinaljacobipdf_13Pyi:
	.zero		908


//--------------------- .nv.constant0._Z20cardinaljacobipdf_12Pyi --------------------------
	.section	.nv.constant0._Z20cardinaljacobipdf_12Pyi,"a",@progbits
	.sectionflags	@""
	.align	4
.nv.constant0._Z20cardinaljacobipdf_12Pyi:
	.zero		908


//--------------------- .nv.constant0._Z20cardinaljacobipdf_11Pyi --------------------------
	.section	.nv.constant0._Z20cardinaljacobipdf_11Pyi,"a",@progbits
	.sectionflags	@""
	.align	4
.nv.constant0._Z20cardinaljacobipdf_11Pyi:
	.zero		908


//--------------------- .nv.constant0._Z20cardinaljacobipdf_10Pyi --------------------------
	.section	.nv.constant0._Z20cardinaljacobipdf_10Pyi,"a",@progbits
	.sectionflags	@""
	.align	4
.nv.constant0._Z20cardinaljacobipdf_10Pyi:
	.zero		908


//--------------------- .nv.constant0._Z19cardinaljacobipdf_9Pyi --------------------------
	.section	.nv.constant0._Z19cardinaljacobipdf_9Pyi,"a",@progbits
	.sectionflags	@""
	.align	4
.nv.constant0._Z19cardinaljacobipdf_9Pyi:
	.zero		908


//--------------------- .nv.constant0._Z19cardinaljacobipdf_8Pyi --------------------------
	.section	.nv.constant0._Z19cardinaljacobipdf_8Pyi,"a",@progbits
	.sectionflags	@""
	.align	4
.nv.constant0._Z19cardinaljacobipdf_8Pyi:
	.zero		908


//--------------------- .nv.constant0._Z19cardinaljacobipdf_7Pyi --------------------------
	.section	.nv.constant0._Z19cardinaljacobipdf_7Pyi,"a",@progbits
	.sectionflags	@""
	.align	4
.nv.constant0._Z19cardinaljacobipdf_7Pyi:
	.zero		908


//--------------------- .nv.constant0._Z19cardinaljacobipdf_6Pyi --------------------------
	.section	.nv.constant0._Z19cardinaljacobipdf_6Pyi,"a",@progbits
	.sectionflags	@""
	.align	4
.nv.constant0._Z19cardinaljacobipdf_6Pyi:
	.zero		908


//--------------------- .nv.constant0._Z19cardinaljacobipdf_5Pyi --------------------------
	.section	.nv.constant0._Z19cardinaljacobipdf_5Pyi,"a",@progbits
	.sectionflags	@""
	.align	4
.nv.constant0._Z19cardinaljacobipdf_5Pyi:
	.zero		908


//--------------------- .nv.constant0._Z19cardinaljacobipdf_4Pyi --------------------------
	.section	.nv.constant0._Z19cardinaljacobipdf_4Pyi,"a",@progbits
	.sectionflags	@""
	.align	4
.nv.constant0._Z19cardinaljacobipdf_4Pyi:
	.zero		908


//--------------------- .nv.constant0._Z19cardinaljacobipdf_3Pyi --------------------------
	.section	.nv.constant0._Z19cardinaljacobipdf_3Pyi,"a",@progbits
	.sectionflags	@""
	.align	4
.nv.constant0._Z19cardinaljacobipdf_3Pyi:
	.zero		908


//--------------------- .nv.constant0._Z19cardinaljacobipdf_2Pyi --------------------------
	.section	.nv.constant0._Z19cardinaljacobipdf_2Pyi,"a",@progbits
	.sectionflags	@""
	.align	4
.nv.constant0._Z19cardinaljacobipdf_2Pyi:
	.zero		908


//--------------------- .nv.constant0._Z19cardinaljacobipdf_1Pyi --------------------------
	.section	.nv.constant0._Z19cardinaljacobipdf_1Pyi,"a",@progbits
	.sectionflags	@""
	.align	4
.nv.constant0._Z19cardinaljacobipdf_1Pyi:
	.zero		908


//--------------------- .nv.constant0._Z19cardinaljacobipdf_0Pyi --------------------------
	.section	.nv.constant0._Z19cardinaljacobipdf_0Pyi,"a",@progbits
	.sectionflags	@""
	.align	4
.nv.constant0._Z19cardinaljacobipdf_0Pyi:
	.zero		908


//--------------------- SYMBOLS --------------------------

	.type		.nv.reservedSmem.offset0,@object
	.size		.nv.reservedSmem.offset0,0x4
